//
// Generated by NVIDIA NVVM Compiler
//
// Compiler Build ID: CL-36424714
// Cuda compilation tools, release 13.0, V13.0.88
// Based on NVVM 20.0.0
//

.version 9.0
.target sm_100
.address_size 64

	// .globl	_Z26multi_index_compact_kernelPfPiiS_
// _ZZ26multi_index_compact_kernelPfPiiS_E5cache has been demoted
// _ZZ25multi_index_reduce_kernelPfS_iE5cache has been demoted
// _ZZ26reduce_valids_first_kernelPiS_iE5cache has been demoted
// _ZZ30reduce_valids_recursive_kernelPiS_iE5cache has been demoted

.visible .entry _Z26multi_index_compact_kernelPfPiiS_(
	.param .u64 .ptr .align 1 _Z26multi_index_compact_kernelPfPiiS__param_0,
	.param .u64 .ptr .align 1 _Z26multi_index_compact_kernelPfPiiS__param_1,
	.param .u32 _Z26multi_index_compact_kernelPfPiiS__param_2,
	.param .u64 .ptr .align 1 _Z26multi_index_compact_kernelPfPiiS__param_3
)
{
	.reg .pred 	%p<6>;
	.reg .b32 	%r<21>;
	.reg .b32 	%f<14>;
	.reg .b64 	%rd<13>;
	// demoted variable
	.shared .align 4 .b8 _ZZ26multi_index_compact_kernelPfPiiS_E5cache[2048];
	ld.param.u64 	%rd1, [_Z26multi_index_compact_kernelPfPiiS__param_0];
	ld.param.u64 	%rd3, [_Z26multi_index_compact_kernelPfPiiS__param_1];
	ld.param.u32 	%r5, [_Z26multi_index_compact_kernelPfPiiS__param_2];
	ld.param.u64 	%rd2, [_Z26multi_index_compact_kernelPfPiiS__param_3];
	cvta.to.global.u64 	%rd4, %rd3;
	mov.u32 	%r1, %tid.x;
	shr.u32 	%r6, %r1, 5;
	mov.u32 	%r2, %ctaid.y;
	shl.b32 	%r7, %r2, 4;
	add.s32 	%r8, %r7, %r6;
	mov.u32 	%r3, %ctaid.x;
	mad.lo.s32 	%r9, %r5, %r8, %r3;
	mul.wide.u32 	%rd5, %r9, 4;
	add.s64 	%rd6, %rd4, %rd5;
	ld.global.u32 	%r10, [%rd6];
	setp.eq.s32 	%p1, %r10, 0;
	shl.b32 	%r11, %r1, 2;
	mov.u32 	%r12, _ZZ26multi_index_compact_kernelPfPiiS_E5cache;
	add.s32 	%r4, %r12, %r11;
	@%p1 bra 	$L__BB0_2;
	cvta.to.global.u64 	%rd7, %rd1;
	shl.b32 	%r13, %r2, 9;
	add.s32 	%r14, %r13, %r1;
	mul.wide.u32 	%rd8, %r14, 4;
	add.s64 	%rd9, %rd7, %rd8;
	ld.global.f32 	%f1, [%rd9];
	st.shared.f32 	[%r4], %f1;
	bra.uni 	$L__BB0_3;
$L__BB0_2:
	mov.b32 	%r15, 0;
	st.shared.u32 	[%r4], %r15;
$L__BB0_3:
	bar.sync 	0;
	setp.gt.u32 	%p2, %r1, 255;
	@%p2 bra 	$L__BB0_5;
	ld.shared.f32 	%f2, [%r4+1024];
	ld.shared.f32 	%f3, [%r4];
	add.f32 	%f4, %f2, %f3;
	st.shared.f32 	[%r4], %f4;
$L__BB0_5:
	bar.sync 	0;
	setp.gt.u32 	%p3, %r1, 127;
	@%p3 bra 	$L__BB0_7;
	ld.shared.f32 	%f5, [%r4+512];
	ld.shared.f32 	%f6, [%r4];
	add.f32 	%f7, %f5, %f6;
	st.shared.f32 	[%r4], %f7;
$L__BB0_7:
	bar.sync 	0;
	setp.gt.u32 	%p4, %r1, 63;
	@%p4 bra 	$L__BB0_9;
	ld.shared.f32 	%f8, [%r4+256];
	ld.shared.f32 	%f9, [%r4];
	add.f32 	%f10, %f8, %f9;
	st.shared.f32 	[%r4], %f10;
$L__BB0_9:
	bar.sync 	0;
	setp.gt.u32 	%p5, %r1, 31;
	@%p5 bra 	$L__BB0_11;
	ld.shared.f32 	%f11, [%r4];
	ld.shared.f32 	%f12, [%r4+128];
	add.f32 	%f13, %f11, %f12;
	mov.u32 	%r16, %nctaid.x;
	shr.u32 	%r17, %r16, 4;
	mad.lo.s32 	%r18, %r17, %r3, %r2;
	shl.b32 	%r19, %r18, 5;
	add.s32 	%r20, %r19, %r1;
	cvta.to.global.u64 	%rd10, %rd2;
	mul.wide.u32 	%rd11, %r20, 4;
	add.s64 	%rd12, %rd10, %rd11;
	st.global.f32 	[%rd12], %f13;
$L__BB0_11:
	ret;

}
	// .globl	_Z25multi_index_reduce_kernelPfS_i
.visible .entry _Z25multi_index_reduce_kernelPfS_i(
	.param .u64 .ptr .align 1 _Z25multi_index_reduce_kernelPfS_i_param_0,
	.param .u64 .ptr .align 1 _Z25multi_index_reduce_kernelPfS_i_param_1,
	.param .u32 _Z25multi_index_reduce_kernelPfS_i_param_2
)
{
	.reg .pred 	%p<4>;
	.reg .b32 	%r<12>;
	.reg .b32 	%f<13>;
	.reg .b64 	%rd<9>;
	// demoted variable
	.shared .align 4 .b8 _ZZ25multi_index_reduce_kernelPfS_iE5cache[1024];
	ld.param.u64 	%rd2, [_Z25multi_index_reduce_kernelPfS_i_param_0];
	ld.param.u64 	%rd1, [_Z25multi_index_reduce_kernelPfS_i_param_1];
	cvta.to.global.u64 	%rd3, %rd2;
	mov.u32 	%r1, %tid.x;
	mov.u32 	%r5, %ctaid.y;
	mov.u32 	%r6, %nctaid.x;
	mov.u32 	%r7, %ctaid.x;
	mad.lo.s32 	%r2, %r5, %r6, %r7;
	shl.b32 	%r8, %r2, 9;
	add.s32 	%r3, %r8, %r1;
	mul.wide.s32 	%rd4, %r3, 4;
	add.s64 	%rd5, %rd3, %rd4;
	ld.global.f32 	%f1, [%rd5];
	ld.global.f32 	%f2, [%rd5+1024];
	add.f32 	%f3, %f1, %f2;
	shl.b32 	%r9, %r1, 2;
	mov.u32 	%r10, _ZZ25multi_index_reduce_kernelPfS_iE5cache;
	add.s32 	%r4, %r10, %r9;
	st.shared.f32 	[%r4], %f3;
	bar.sync 	0;
	setp.gt.u32 	%p1, %r1, 127;
	@%p1 bra 	$L__BB1_2;
	ld.shared.f32 	%f4, [%r4+512];
	ld.shared.f32 	%f5, [%r4];
	add.f32 	%f6, %f4, %f5;
	st.shared.f32 	[%r4], %f6;
$L__BB1_2:
	bar.sync 	0;
	setp.gt.u32 	%p2, %r1, 63;
	@%p2 bra 	$L__BB1_4;
	ld.shared.f32 	%f7, [%r4+256];
	ld.shared.f32 	%f8, [%r4];
	add.f32 	%f9, %f7, %f8;
	st.shared.f32 	[%r4], %f9;
$L__BB1_4:
	bar.sync 	0;
	setp.gt.u32 	%p3, %r1, 31;
	@%p3 bra 	$L__BB1_6;
	ld.shared.f32 	%f10, [%r4];
	ld.shared.f32 	%f11, [%r4+128];
	add.f32 	%f12, %f10, %f11;
	mad.lo.s32 	%r11, %r2, -480, %r3;
	cvta.to.global.u64 	%rd6, %rd1;
	mul.wide.u32 	%rd7, %r11, 4;
	add.s64 	%rd8, %rd6, %rd7;
	st.global.f32 	[%rd8], %f12;
$L__BB1_6:
	ret;

}
	// .globl	_Z26reduce_valids_first_kernelPiS_i
.visible .entry _Z26reduce_valids_first_kernelPiS_i(
	.param .u64 .ptr .align 1 _Z26reduce_valids_first_kernelPiS_i_param_0,
	.param .u64 .ptr .align 1 _Z26reduce_valids_first_kernelPiS_i_param_1,
	.param .u32 _Z26reduce_valids_first_kernelPiS_i_param_2
)
{
	.reg .pred 	%p<5>;
	.reg .b32 	%r<37>;
	.reg .b64 	%rd<11>;
	// demoted variable
	.shared .align 4 .b8 _ZZ26reduce_valids_first_kernelPiS_iE5cache[1024];
	ld.param.u64 	%rd2, [_Z26reduce_valids_first_kernelPiS_i_param_0];
	ld.param.u64 	%rd1, [_Z26reduce_valids_first_kernelPiS_i_param_1];
	ld.param.u32 	%r5, [_Z26reduce_valids_first_kernelPiS_i_param_2];
	cvta.to.global.u64 	%rd3, %rd2;
	mov.u32 	%r1, %tid.x;
	mov.u32 	%r2, %ctaid.y;
	mad.lo.s32 	%r6, %r5, %r2, %r1;
	shl.b32 	%r7, %r6, 9;
	mov.u32 	%r3, %ctaid.x;
	add.s32 	%r8, %r7, %r3;
	mul.wide.u32 	%rd4, %r8, 4;
	add.s64 	%rd5, %rd3, %rd4;
	ld.global.u32 	%r9, [%rd5];
	shl.b32 	%r10, %r5, 8;
	add.s32 	%r11, %r8, %r10;
	mul.wide.u32 	%rd6, %r11, 4;
	add.s64 	%rd7, %rd3, %rd6;
	ld.global.u32 	%r12, [%rd7];
	add.s32 	%r13, %r12, %r9;
	shl.b32 	%r14, %r1, 2;
	mov.u32 	%r15, _ZZ26reduce_valids_first_kernelPiS_iE5cache;
	add.s32 	%r4, %r15, %r14;
	st.shared.u32 	[%r4], %r13;
	bar.sync 	0;
	setp.gt.u32 	%p1, %r1, 127;
	@%p1 bra 	$L__BB2_2;
	ld.shared.u32 	%r16, [%r4+512];
	ld.shared.u32 	%r17, [%r4];
	add.s32 	%r18, %r17, %r16;
	st.shared.u32 	[%r4], %r18;
$L__BB2_2:
	bar.sync 	0;
	setp.gt.u32 	%p2, %r1, 63;
	@%p2 bra 	$L__BB2_4;
	ld.shared.u32 	%r19, [%r4+256];
	ld.shared.u32 	%r20, [%r4];
	add.s32 	%r21, %r20, %r19;
	st.shared.u32 	[%r4], %r21;
$L__BB2_4:
	bar.sync 	0;
	setp.gt.u32 	%p3, %r1, 31;
	@%p3 bra 	$L__BB2_7;
	ld.shared.u32 	%r22, [%r4+128];
	ld.shared.u32 	%r23, [%r4];
	add.s32 	%r24, %r23, %r22;
	ld.shared.u32 	%r25, [%r4+64];
	add.s32 	%r26, %r25, %r24;
	ld.shared.u32 	%r27, [%r4+32];
	add.s32 	%r28, %r27, %r26;
	ld.shared.u32 	%r29, [%r4+16];
	add.s32 	%r30, %r29, %r28;
	ld.shared.u32 	%r31, [%r4+8];
	add.s32 	%r32, %r31, %r30;
	ld.shared.u32 	%r33, [%r4+4];
	add.s32 	%r34, %r33, %r32;
	st.shared.u32 	[%r4], %r34;
	setp.ne.s32 	%p4, %r1, 0;
	@%p4 bra 	$L__BB2_7;
	ld.shared.u32 	%r35, [_ZZ26reduce_valids_first_kernelPiS_iE5cache];
	mad.lo.s32 	%r36, %r5, %r3, %r2;
	cvta.to.global.u64 	%rd8, %rd1;
	mul.wide.u32 	%rd9, %r36, 4;
	add.s64 	%rd10, %rd8, %rd9;
	st.global.u32 	[%rd10], %r35;
$L__BB2_7:
	ret;

}
	// .globl	_Z30reduce_valids_recursive_kernelPiS_i
.visible .entry _Z30reduce_valids_recursive_kernelPiS_i(
	.param .u64 .ptr .align 1 _Z30reduce_valids_recursive_kernelPiS_i_param_0,
	.param .u64 .ptr .align 1 _Z30reduce_valids_recursive_kernelPiS_i_param_1,
	.param .u32 _Z30reduce_valids_recursive_kernelPiS_i_param_2
)
{
	.reg .pred 	%p<5>;
	.reg .b32 	%r<34>;
	.reg .b64 	%rd<9>;
	// demoted variable
	.shared .align 4 .b8 _ZZ30reduce_valids_recursive_kernelPiS_iE5cache[1024];
	ld.param.u64 	%rd2, [_Z30reduce_valids_recursive_kernelPiS_i_param_0];
	ld.param.u64 	%rd1, [_Z30reduce_valids_recursive_kernelPiS_i_param_1];
	ld.param.u32 	%r5, [_Z30reduce_valids_recursive_kernelPiS_i_param_2];
	cvta.to.global.u64 	%rd3, %rd2;
	mov.u32 	%r1, %tid.x;
	mov.u32 	%r2, %nctaid.x;
	mov.u32 	%r3, %ctaid.x;
	add.s32 	%r6, %r2, %r3;
	shl.b32 	%r7, %r6, 9;
	mul.wide.u32 	%rd4, %r7, 4;
	add.s64 	%rd5, %rd3, %rd4;
	ld.global.u32 	%r8, [%rd5];
	ld.global.u32 	%r9, [%rd5+1024];
	add.s32 	%r10, %r9, %r8;
	shl.b32 	%r11, %r1, 2;
	mov.u32 	%r12, _ZZ30reduce_valids_recursive_kernelPiS_iE5cache;
	add.s32 	%r4, %r12, %r11;
	st.shared.u32 	[%r4], %r10;
	bar.sync 	0;
	setp.gt.u32 	%p1, %r1, 127;
	@%p1 bra 	$L__BB3_2;
	ld.shared.u32 	%r13, [%r4+512];
	ld.shared.u32 	%r14, [%r4];
	add.s32 	%r15, %r14, %r13;
	st.shared.u32 	[%r4], %r15;
$L__BB3_2:
	bar.sync 	0;
	setp.gt.u32 	%p2, %r1, 63;
	@%p2 bra 	$L__BB3_4;
	ld.shared.u32 	%r16, [%r4+256];
	ld.shared.u32 	%r17, [%r4];
	add.s32 	%r18, %r17, %r16;
	st.shared.u32 	[%r4], %r18;
$L__BB3_4:
	bar.sync 	0;
	setp.gt.u32 	%p3, %r1, 31;
	@%p3 bra 	$L__BB3_7;
	ld.shared.u32 	%r19, [%r4+128];
	ld.shared.u32 	%r20, [%r4];
	add.s32 	%r21, %r20, %r19;
	ld.shared.u32 	%r22, [%r4+64];
	add.s32 	%r23, %r22, %r21;
	ld.shared.u32 	%r24, [%r4+32];
	add.s32 	%r25, %r24, %r23;
	ld.shared.u32 	%r26, [%r4+16];
	add.s32 	%r27, %r26, %r25;
	ld.shared.u32 	%r28, [%r4+8];
	add.s32 	%r29, %r28, %r27;
	ld.shared.u32 	%r30, [%r4+4];
	add.s32 	%r31, %r30, %r29;
	st.shared.u32 	[%r4], %r31;
	setp.ne.s32 	%p4, %r1, 0;
	@%p4 bra 	$L__BB3_7;
	ld.shared.u32 	%r32, [_ZZ30reduce_valids_recursive_kernelPiS_iE5cache];
	mad.lo.s32 	%r33, %r5, %r2, %r3;
	cvta.to.global.u64 	%rd6, %rd1;
	mul.wide.u32 	%rd7, %r33, 4;
	add.s64 	%rd8, %rd6, %rd7;
	st.global.u32 	[%rd8], %r32;
$L__BB3_7:
	ret;

}
	// .globl	_Z21final_division_kernelPfPi
.visible .entry _Z21final_division_kernelPfPi(
	.param .u64 .ptr .align 1 _Z21final_division_kernelPfPi_param_0,
	.param .u64 .ptr .align 1 _Z21final_division_kernelPfPi_param_1
)
{
	.reg .b32 	%r<8>;
	.reg .b32 	%f<4>;
	.reg .b64 	%rd<9>;

	ld.param.u64 	%rd1, [_Z21final_division_kernelPfPi_param_0];
	ld.param.u64 	%rd2, [_Z21final_division_kernelPfPi_param_1];
	cvta.to.global.u64 	%rd3, %rd1;
	cvta.to.global.u64 	%rd4, %rd2;
	mov.u32 	%r1, %tid.x;
	mov.u32 	%r2, %ctaid.x;
	shl.b32 	%r3, %r2, 8;
	add.s32 	%r4, %r3, %r1;
	shr.u32 	%r5, %r1, 5;
	or.b32  	%r6, %r3, %r5;
	mul.wide.u32 	%rd5, %r6, 4;
	add.s64 	%rd6, %rd4, %rd5;
	ld.global.u32 	%r7, [%rd6];
	mul.wide.s32 	%rd7, %r4, 4;
	add.s64 	%rd8, %rd3, %rd7;
	ld.global.f32 	%f1, [%rd8];
	cvt.rn.f32.s32 	%f2, %r7;
	div.rn.f32 	%f3, %f1, %f2;
	st.global.f32 	[%rd8], %f3;
	ret;

}


// ===== COMPILED SASS (sm_100) =====

	.target	sm_100

	.elftype	@"ET_EXEC"


//--------------------- .note.nv.tkinfo           --------------------------
	.section	.note.nv.tkinfo,"",@"SHT_NOTE"
	.sectionflags	@"SHF_NOTE_NV_TKINFO"
	.tkinfo
        /*0018*/ 	.word	0x00000002
        /*0030*/ 	.string	""
        /*0030*/ 	.string	"ptxas"
        /*0030*/ 	.string	"Cuda compilation tools, release 13.0, V13.0.88"
        /*0030*/ 	.string	"Build cuda_13.0.r13.0/compiler.36424714_0"
        /*0030*/ 	.string	"-arch sm_100 -m 64 "



//--------------------- .note.nv.cuinfo           --------------------------
	.section	.note.nv.cuinfo,"",@"SHT_NOTE"
	.sectionflags	@"SHF_NOTE_NV_CUINFO"
        /*0018*/ 	.short	0x0002
        /*001a*/ 	.short	0x0064
        /*001c*/ 	.short	0x0082
	.zero		2


//--------------------- .nv.info                  --------------------------
	.section	.nv.info,"",@"SHT_CUDA_INFO"
	.align	4


	//----- nvinfo : EIATTR_REGCOUNT
	.align		4
        /*0000*/ 	.byte	0x04, 0x2f
        /*0002*/ 	.short	(.L_1 - .L_0)
	.align		4
.L_0:
        /*0004*/ 	.word	index@(_Z26multi_index_compact_kernelPfPiiS_)
        /*0008*/ 	.word	0x0000000c


	//----- nvinfo : EIATTR_FRAME_SIZE
	.align		4
.L_1:
        /*000c*/ 	.byte	0x04, 0x11
        /*000e*/ 	.short	(.L_3 - .L_2)
	.align		4
.L_2:
        /*0010*/ 	.word	index@(_Z26multi_index_compact_kernelPfPiiS_)
        /*0014*/ 	.word	0x00000000


	//----- nvinfo : EIATTR_REGCOUNT
	.align		4
.L_3:
        /*0018*/ 	.byte	0x04, 0x2f
        /*001a*/ 	.short	(.L_5 - .L_4)
	.align		4
.L_4:
        /*001c*/ 	.word	index@(_Z25multi_index_reduce_kernelPfS_i)
        /*0020*/ 	.word	0x0000000e


	//----- nvinfo : EIATTR_FRAME_SIZE
	.align		4
.L_5:
        /*0024*/ 	.byte	0x04, 0x11
        /*0026*/ 	.short	(.L_7 - .L_6)
	.align		4
.L_6:
        /*0028*/ 	.word	index@(_Z25multi_index_reduce_kernelPfS_i)
        /*002c*/ 	.word	0x00000000


	//----- nvinfo : EIATTR_REGCOUNT
	.align		4
.L_7:
        /*0030*/ 	.byte	0x04, 0x2f
        /*0032*/ 	.short	(.L_9 - .L_8)
	.align		4
.L_8:
        /*0034*/ 	.word	index@(_Z26reduce_valids_first_kernelPiS_i)
        /*0038*/ 	.word	0x0000000e


	//----- nvinfo : EIATTR_FRAME_SIZE
	.align		4
.L_9:
        /*003c*/ 	.byte	0x04, 0x11
        /*003e*/ 	.short	(.L_11 - .L_10)
	.align		4
.L_10:
        /*0040*/ 	.word	index@(_Z26reduce_valids_first_kernelPiS_i)
        /*0044*/ 	.word	0x00000000


	//----- nvinfo : EIATTR_REGCOUNT
	.align		4
.L_11:
        /*0048*/ 	.byte	0x04, 0x2f
        /*004a*/ 	.short	(.L_13 - .L_12)
	.align		4
.L_12:
        /*004c*/ 	.word	index@(_Z30reduce_valids_recursive_kernelPiS_i)
        /*0050*/ 	.word	0x0000000d


	//----- nvinfo : EIATTR_FRAME_SIZE
	.align		4
.L_13:
        /*0054*/ 	.byte	0x04, 0x11
        /*0056*/ 	.short	(.L_15 - .L_14)
	.align		4
.L_14:
        /*0058*/ 	.word	index@(_Z30reduce_valids_recursive_kernelPiS_i)
        /*005c*/ 	.word	0x00000000


	//----- nvinfo : EIATTR_REGCOUNT
	.align		4
.L_15:
        /*0060*/ 	.byte	0x04, 0x2f
        /*0062*/ 	.short	(.L_17 - .L_16)
	.align		4
.L_16:
        /*0064*/ 	.word	index@(_Z21final_division_kernelPfPi)
        /*0068*/ 	.word	0x00000010


	//----- nvinfo : EIATTR_FRAME_SIZE
	.align		4
.L_17:
        /*006c*/ 	.byte	0x04, 0x11
        /*006e*/ 	.short	(.L_19 - .L_18)
	.align		4
.L_18:
        /*0070*/ 	.word	index@($__internal_0_$__cuda_sm3x_div_rn_noftz_f32_slowpath)
        /*0074*/ 	.word	0x00000000


	//----- nvinfo : EIATTR_FRAME_SIZE
	.align		4
.L_19:
        /*0078*/ 	.byte	0x04, 0x11
        /*007a*/ 	.short	(.L_21 - .L_20)
	.align		4
.L_20:
        /*007c*/ 	.word	index@(_Z21final_division_kernelPfPi)
        /*0080*/ 	.word	0x00000000


	//----- nvinfo : EIATTR_MIN_STACK_SIZE
	.align		4
.L_21:
        /*0084*/ 	.byte	0x04, 0x12
        /*0086*/ 	.short	(.L_23 - .L_22)
	.align		4
.L_22:
        /*0088*/ 	.word	index@(_Z21final_division_kernelPfPi)
        /*008c*/ 	.word	0x00000000


	//----- nvinfo : EIATTR_MIN_STACK_SIZE
	.align		4
.L_23:
        /*0090*/ 	.byte	0x04, 0x12
        /*0092*/ 	.short	(.L_25 - .L_24)
	.align		4
.L_24:
        /*0094*/ 	.word	index@(_Z30reduce_valids_recursive_kernelPiS_i)
        /*0098*/ 	.word	0x00000000


	//----- nvinfo : EIATTR_MIN_STACK_SIZE
	.align		4
.L_25:
        /*009c*/ 	.byte	0x04, 0x12
        /*009e*/ 	.short	(.L_27 - .L_26)
	.align		4
.L_26:
        /*00a0*/ 	.word	index@(_Z26reduce_valids_first_kernelPiS_i)
        /*00a4*/ 	.word	0x00000000


	//----- nvinfo : EIATTR_MIN_STACK_SIZE
	.align		4
.L_27:
        /*00a8*/ 	.byte	0x04, 0x12
        /*00aa*/ 	.short	(.L_29 - .L_28)
	.align		4
.L_28:
        /*00ac*/ 	.word	index@(_Z25multi_index_reduce_kernelPfS_i)
        /*00b0*/ 	.word	0x00000000


	//----- nvinfo : EIATTR_MIN_STACK_SIZE
	.align		4
.L_29:
        /*00b4*/ 	.byte	0x04, 0x12
        /*00b6*/ 	.short	(.L_31 - .L_30)
	.align		4
.L_30:
        /*00b8*/ 	.word	index@(_Z26multi_index_compact_kernelPfPiiS_)
        /*00bc*/ 	.word	0x00000000
.L_31:


//--------------------- .nv.compat                --------------------------
	.section	.nv.compat,"",@"SHT_CUDA_COMPAT_INFO"
	.align	4
        /*0000*/ 	.byte	0x02, 0x09, 0x00, 0x00, 0x02, 0x02, 0x01, 0x00, 0x02, 0x05, 0x05, 0x00, 0x03, 0x07, 0x01, 0x01
        /*0010*/ 	.byte	0x02, 0x03, 0x00, 0x00, 0x02, 0x06, 0x01, 0x00, 0x04, 0x0b, 0x08, 0x00, 0x01, 0x00, 0x00, 0x00
        /*0020*/ 	.byte	0x00, 0x00, 0x00, 0x00


//--------------------- .nv.info._Z21final_division_kernelPfPi --------------------------
	.section	.nv.info._Z21final_division_kernelPfPi,"",@"SHT_CUDA_INFO"
	.sectionflags	@""
	.align	4


	//----- nvinfo : EIATTR_CUDA_API_VERSION
	.align		4
        /*0000*/ 	.byte	0x04, 0x37
        /*0002*/ 	.short	(.L_33 - .L_32)
.L_32:
        /*0004*/ 	.word	0x00000082


	//----- nvinfo : EIATTR_KPARAM_INFO
	.align		4
.L_33:
        /*0008*/ 	.byte	0x04, 0x17
        /*000a*/ 	.short	(.L_35 - .L_34)
.L_34:
        /*000c*/ 	.word	0x00000000
        /*0010*/ 	.short	0x0001
        /*0012*/ 	.short	0x0008
        /*0014*/ 	.byte	0x00, 0xf5, 0x21, 0x00


	//----- nvinfo : EIATTR_KPARAM_INFO
	.align		4
.L_35:
        /*0018*/ 	.byte	0x04, 0x17
        /*001a*/ 	.short	(.L_37 - .L_36)
.L_36:
        /*001c*/ 	.word	0x00000000
        /*0020*/ 	.short	0x0000
        /*0022*/ 	.short	0x0000
        /*0024*/ 	.byte	0x00, 0xf5, 0x21, 0x00


	//----- nvinfo : EIATTR_SPARSE_MMA_MASK
	.align		4
.L_37:
        /*0028*/ 	.byte	0x03, 0x50
        /*002a*/ 	.short	0x0000


	//----- nvinfo : EIATTR_MAXREG_COUNT
	.align		4
        /*002c*/ 	.byte	0x03, 0x1b
        /*002e*/ 	.short	0x00ff


	//----- nvinfo : EIATTR_MERCURY_ISA_VERSION
	.align		4
        /*0030*/ 	.byte	0x03, 0x5f
        /*0032*/ 	.short	0x0101


	//----- nvinfo : EIATTR_VRC_CTA_INIT_COUNT
	.align		4
        /*0034*/ 	.byte	0x02, 0x4a
	.zero		1
	.zero		1


	//----- nvinfo : EIATTR_EXIT_INSTR_OFFSETS
	.align		4
        /*0038*/ 	.byte	0x04, 0x1c
        /*003a*/ 	.short	(.L_39 - .L_38)


	//   ....[0]....
.L_38:
        /*003c*/ 	.word	0x000001d0


	//----- nvinfo : EIATTR_CRS_STACK_SIZE
	.align		4
.L_39:
        /*0040*/ 	.byte	0x04, 0x1e
        /*0042*/ 	.short	(.L_41 - .L_40)
.L_40:
        /*0044*/ 	.word	0x00000000


	//----- nvinfo : EIATTR_CBANK_PARAM_SIZE
	.align		4
.L_41:
        /*0048*/ 	.byte	0x03, 0x19
        /*004a*/ 	.short	0x0010


	//----- nvinfo : EIATTR_PARAM_CBANK
	.align		4
        /*004c*/ 	.byte	0x04, 0x0a
        /*004e*/ 	.short	(.L_43 - .L_42)
	.align		4
.L_42:
        /*0050*/ 	.word	index@(.nv.constant0._Z21final_division_kernelPfPi)
        /*0054*/ 	.short	0x0380
        /*0056*/ 	.short	0x0010


	//----- nvinfo : EIATTR_SW_WAR
	.align		4
.L_43:
        /*0058*/ 	.byte	0x04, 0x36
        /*005a*/ 	.short	(.L_45 - .L_44)
.L_44:
        /*005c*/ 	.word	0x00000008
.L_45:


//--------------------- .nv.info._Z30reduce_valids_recursive_kernelPiS_i --------------------------
	.section	.nv.info._Z30reduce_valids_recursive_kernelPiS_i,"",@"SHT_CUDA_INFO"
	.sectionflags	@""
	.align	4


	//----- nvinfo : EIATTR_CUDA_API_VERSION
	.align		4
        /*0000*/ 	.byte	0x04, 0x37
        /*0002*/ 	.short	(.L_47 - .L_46)
.L_46:
        /*0004*/ 	.word	0x00000082


	//----- nvinfo : EIATTR_KPARAM_INFO
	.align		4
.L_47:
        /*0008*/ 	.byte	0x04, 0x17
        /*000a*/ 	.short	(.L_49 - .L_48)
.L_48:
        /*000c*/ 	.word	0x00000000
        /*0010*/ 	.short	0x0002
        /*0012*/ 	.short	0x0010
        /*0014*/ 	.byte	0x00, 0xf0, 0x11, 0x00


	//----- nvinfo : EIATTR_KPARAM_INFO
	.align		4
.L_49:
        /*0018*/ 	.byte	0x04, 0x17
        /*001a*/ 	.short	(.L_51 - .L_50)
.L_50:
        /*001c*/ 	.word	0x00000000
        /*0020*/ 	.short	0x0001
        /*0022*/ 	.short	0x0008
        /*0024*/ 	.byte	0x00, 0xf5, 0x21, 0x00


	//----- nvinfo : EIATTR_KPARAM_INFO
	.align		4
.L_51:
        /*0028*/ 	.byte	0x04, 0x17
        /*002a*/ 	.short	(.L_53 - .L_52)
.L_52:
        /*002c*/ 	.word	0x00000000
        /*0030*/ 	.short	0x0000
        /*0032*/ 	.short	0x0000
        /*0034*/ 	.byte	0x00, 0xf5, 0x21, 0x00


	//----- nvinfo : EIATTR_SPARSE_MMA_MASK
	.align		4
.L_53:
        /*0038*/ 	.byte	0x03, 0x50
        /*003a*/ 	.short	0x0000


	//----- nvinfo : EIATTR_MAXREG_COUNT
	.align		4
        /*003c*/ 	.byte	0x03, 0x1b
        /*003e*/ 	.short	0x00ff


	//----- nvinfo : EIATTR_NUM_BARRIERS
	.align		4
        /*0040*/ 	.byte	0x02, 0x4c
        /*0042*/ 	.byte	0x01
	.zero		1


	//----- nvinfo : EIATTR_MERCURY_ISA_VERSION
	.align		4
        /*0044*/ 	.byte	0x03, 0x5f
        /*0046*/ 	.short	0x0101


	//----- nvinfo : EIATTR_VRC_CTA_INIT_COUNT
	.align		4
        /*0048*/ 	.byte	0x02, 0x4a
	.zero		1
	.zero		1


	//----- nvinfo : EIATTR_EXIT_INSTR_OFFSETS
	.align		4
        /*004c*/ 	.byte	0x04, 0x1c
        /*004e*/ 	.short	(.L_55 - .L_54)


	//   ....[0]....
.L_54:
        /*0050*/ 	.word	0x000001f0


	//   ....[1]....
        /*0054*/ 	.word	0x000002c0


	//   ....[2]....
        /*0058*/ 	.word	0x00000330


	//----- nvinfo : EIATTR_CBANK_PARAM_SIZE
	.align		4
.L_55:
        /*005c*/ 	.byte	0x03, 0x19
        /*005e*/ 	.short	0x0014


	//----- nvinfo : EIATTR_PARAM_CBANK
	.align		4
        /*0060*/ 	.byte	0x04, 0x0a
        /*0062*/ 	.short	(.L_57 - .L_56)
	.align		4
.L_56:
        /*0064*/ 	.word	index@(.nv.constant0._Z30reduce_valids_recursive_kernelPiS_i)
        /*0068*/ 	.short	0x0380
        /*006a*/ 	.short	0x0014


	//----- nvinfo : EIATTR_SW_WAR
	.align		4
.L_57:
        /*006c*/ 	.byte	0x04, 0x36
        /*006e*/ 	.short	(.L_59 - .L_58)
.L_58:
        /*0070*/ 	.word	0x00000008
.L_59:


//--------------------- .nv.info._Z26reduce_valids_first_kernelPiS_i --------------------------
	.section	.nv.info._Z26reduce_valids_first_kernelPiS_i,"",@"SHT_CUDA_INFO"
	.sectionflags	@""
	.align	4


	//----- nvinfo : EIATTR_CUDA_API_VERSION
	.align		4
        /*0000*/ 	.byte	0x04, 0x37
        /*0002*/ 	.short	(.L_61 - .L_60)
.L_60:
        /*0004*/ 	.word	0x00000082


	//----- nvinfo : EIATTR_KPARAM_INFO
	.align		4
.L_61:
        /*0008*/ 	.byte	0x04, 0x17
        /*000a*/ 	.short	(.L_63 - .L_62)
.L_62:
        /*000c*/ 	.word	0x00000000
        /*0010*/ 	.short	0x0002
        /*0012*/ 	.short	0x0010
        /*0014*/ 	.byte	0x00, 0xf0, 0x11, 0x00


	//----- nvinfo : EIATTR_KPARAM_INFO
	.align		4
.L_63:
        /*0018*/ 	.byte	0x04, 0x17
        /*001a*/ 	.short	(.L_65 - .L_64)
.L_64:
        /*001c*/ 	.word	0x00000000
        /*0020*/ 	.short	0x0001
        /*0022*/ 	.short	0x0008
        /*0024*/ 	.byte	0x00, 0xf5, 0x21, 0x00


	//----- nvinfo : EIATTR_KPARAM_INFO
	.align		4
.L_65:
        /*0028*/ 	.byte	0x04, 0x17
        /*002a*/ 	.short	(.L_67 - .L_66)
.L_66:
        /*002c*/ 	.word	0x00000000
        /*0030*/ 	.short	0x0000
        /*0032*/ 	.short	0x0000
        /*0034*/ 	.byte	0x00, 0xf5, 0x21, 0x00


	//----- nvinfo : EIATTR_SPARSE_MMA_MASK
	.align		4
.L_67:
        /*0038*/ 	.byte	0x03, 0x50
        /*003a*/ 	.short	0x0000


	//----- nvinfo : EIATTR_MAXREG_COUNT
	.align		4
        /*003c*/ 	.byte	0x03, 0x1b
        /*003e*/ 	.short	0x00ff


	//----- nvinfo : EIATTR_NUM_BARRIERS
	.align		4
        /*0040*/ 	.byte	0x02, 0x4c
        /*0042*/ 	.byte	0x01
	.zero		1


	//----- nvinfo : EIATTR_MERCURY_ISA_VERSION
	.align		4
        /*0044*/ 	.byte	0x03, 0x5f
        /*0046*/ 	.short	0x0101


	//----- nvinfo : EIATTR_VRC_CTA_INIT_COUNT
	.align		4
        /*0048*/ 	.byte	0x02, 0x4a
	.zero		1
	.zero		1


	//----- nvinfo : EIATTR_EXIT_INSTR_OFFSETS
	.align		4
        /*004c*/ 	.byte	0x04, 0x1c
        /*004e*/ 	.short	(.L_69 - .L_68)


	//   ....[0]....
.L_68:
        /*0050*/ 	.word	0x00000220


	//   ....[1]....
        /*0054*/ 	.word	0x000002f0


	//   ....[2]....
        /*0058*/ 	.word	0x00000350


	//----- nvinfo : EIATTR_CBANK_PARAM_SIZE
	.align		4
.L_69:
        /*005c*/ 	.byte	0x03, 0x19
        /*005e*/ 	.short	0x0014


	//----- nvinfo : EIATTR_PARAM_CBANK
	.align		4
        /*0060*/ 	.byte	0x04, 0x0a
        /*0062*/ 	.short	(.L_71 - .L_70)
	.align		4
.L_70:
        /*0064*/ 	.word	index@(.nv.constant0._Z26reduce_valids_first_kernelPiS_i)
        /*0068*/ 	.short	0x0380
        /*006a*/ 	.short	0x0014


	//----- nvinfo : EIATTR_SW_WAR
	.align		4
.L_71:
        /*006c*/ 	.byte	0x04, 0x36
        /*006e*/ 	.short	(.L_73 - .L_72)
.L_72:
        /*0070*/ 	.word	0x00000008
.L_73:


//--------------------- .nv.info._Z25multi_index_reduce_kernelPfS_i --------------------------
	.section	.nv.info._Z25multi_index_reduce_kernelPfS_i,"",@"SHT_CUDA_INFO"
	.sectionflags	@""
	.align	4


	//----- nvinfo : EIATTR_CUDA_API_VERSION
	.align		4
        /*0000*/ 	.byte	0x04, 0x37
        /*0002*/ 	.short	(.L_75 - .L_74)
.L_74:
        /*0004*/ 	.word	0x00000082


	//----- nvinfo : EIATTR_KPARAM_INFO
	.align		4
.L_75:
        /*0008*/ 	.byte	0x04, 0x17
        /*000a*/ 	.short	(.L_77 - .L_76)
.L_76:
        /*000c*/ 	.word	0x00000000
        /*0010*/ 	.short	0x0002
        /*0012*/ 	.short	0x0010
        /*0014*/ 	.byte	0x00, 0xf0, 0x11, 0x00


	//----- nvinfo : EIATTR_KPARAM_INFO
	.align		4
.L_77:
        /*0018*/ 	.byte	0x04, 0x17
        /*001a*/ 	.short	(.L_79 - .L_78)
.L_78:
        /*001c*/ 	.word	0x00000000
        /*0020*/ 	.short	0x0001
        /*0022*/ 	.short	0x0008
        /*0024*/ 	.byte	0x00, 0xf5, 0x21, 0x00


	//----- nvinfo : EIATTR_KPARAM_INFO
	.align		4
.L_79:
        /*0028*/ 	.byte	0x04, 0x17
        /*002a*/ 	.short	(.L_81 - .L_80)
.L_80:
        /*002c*/ 	.word	0x00000000
        /*0030*/ 	.short	0x0000
        /*0032*/ 	.short	0x0000
        /*0034*/ 	.byte	0x00, 0xf5, 0x21, 0x00


	//----- nvinfo : EIATTR_SPARSE_MMA_MASK
	.align		4
.L_81:
        /*0038*/ 	.byte	0x03, 0x50
        /*003a*/ 	.short	0x0000


	//----- nvinfo : EIATTR_MAXREG_COUNT
	.align		4
        /*003c*/ 	.byte	0x03, 0x1b
        /*003e*/ 	.short	0x00ff


	//----- nvinfo : EIATTR_NUM_BARRIERS
	.align		4
        /*0040*/ 	.byte	0x02, 0x4c
        /*0042*/ 	.byte	0x01
	.zero		1


	//----- nvinfo : EIATTR_MERCURY_ISA_VERSION
	.align		4
        /*0044*/ 	.byte	0x03, 0x5f
        /*0046*/ 	.short	0x0101


	//----- nvinfo : EIATTR_VRC_CTA_INIT_COUNT
	.align		4
        /*0048*/ 	.byte	0x02, 0x4a
	.zero		1
	.zero		1


	//----- nvinfo : EIATTR_EXIT_INSTR_OFFSETS
	.align		4
        /*004c*/ 	.byte	0x04, 0x1c
        /*004e*/ 	.short	(.L_83 - .L_82)


	//   ....[0]....
.L_82:
        /*0050*/ 	.word	0x00000200


	//   ....[1]....
        /*0054*/ 	.word	0x00000280


	//----- nvinfo : EIATTR_CBANK_PARAM_SIZE
	.align		4
.L_83:
        /*0058*/ 	.byte	0x03, 0x19
        /*005a*/ 	.short	0x0014


	//----- nvinfo : EIATTR_PARAM_CBANK
	.align		4
        /*005c*/ 	.byte	0x04, 0x0a
        /*005e*/ 	.short	(.L_85 - .L_84)
	.align		4
.L_84:
        /*0060*/ 	.word	index@(.nv.constant0._Z25multi_index_reduce_kernelPfS_i)
        /*0064*/ 	.short	0x0380
        /*0066*/ 	.short	0x0014


	//----- nvinfo : EIATTR_SW_WAR
	.align		4
.L_85:
        /*0068*/ 	.byte	0x04, 0x36
        /*006a*/ 	.short	(.L_87 - .L_86)
.L_86:
        /*006c*/ 	.word	0x00000008
.L_87:


//--------------------- .nv.info._Z26multi_index_compact_kernelPfPiiS_ --------------------------
	.section	.nv.info._Z26multi_index_compact_kernelPfPiiS_,"",@"SHT_CUDA_INFO"
	.sectionflags	@""
	.align	4


	//----- nvinfo : EIATTR_CUDA_API_VERSION
	.align		4
        /*0000*/ 	.byte	0x04, 0x37
        /*0002*/ 	.short	(.L_89 - .L_88)
.L_88:
        /*0004*/ 	.word	0x00000082


	//----- nvinfo : EIATTR_KPARAM_INFO
	.align		4
.L_89:
        /*0008*/ 	.byte	0x04, 0x17
        /*000a*/ 	.short	(.L_91 - .L_90)
.L_90:
        /*000c*/ 	.word	0x00000000
        /*0010*/ 	.short	0x0003
        /*0012*/ 	.short	0x0018
        /*0014*/ 	.byte	0x00, 0xf5, 0x21, 0x00


	//----- nvinfo : EIATTR_KPARAM_INFO
	.align		4
.L_91:
        /*0018*/ 	.byte	0x04, 0x17
        /*001a*/ 	.short	(.L_93 - .L_92)
.L_92:
        /*001c*/ 	.word	0x00000000
        /*0020*/ 	.short	0x0002
        /*0022*/ 	.short	0x0010
        /*0024*/ 	.byte	0x00, 0xf0, 0x11, 0x00


	//----- nvinfo : EIATTR_KPARAM_INFO
	.align		4
.L_93:
        /*0028*/ 	.byte	0x04, 0x17
        /*002a*/ 	.short	(.L_95 - .L_94)
.L_94:
        /*002c*/ 	.word	0x00000000
        /*0030*/ 	.short	0x0001
        /*0032*/ 	.short	0x0008
        /*0034*/ 	.byte	0x00, 0xf5, 0x21, 0x00


	//----- nvinfo : EIATTR_KPARAM_INFO
	.align		4
.L_95:
        /*0038*/ 	.byte	0x04, 0x17
        /*003a*/ 	.short	(.L_97 - .L_96)
.L_96:
        /*003c*/ 	.word	0x00000000
        /*0040*/ 	.short	0x0000
        /*0042*/ 	.short	0x0000
        /*0044*/ 	.byte	0x00, 0xf5, 0x21, 0x00


	//----- nvinfo : EIATTR_SPARSE_MMA_MASK
	.align		4
.L_97:
        /*0048*/ 	.byte	0x03, 0x50
        /*004a*/ 	.short	0x0000


	//----- nvinfo : EIATTR_MAXREG_COUNT
	.align		4
        /*004c*/ 	.byte	0x03, 0x1b
        /*004e*/ 	.short	0x00ff


	//----- nvinfo : EIATTR_NUM_BARRIERS
	.align		4
        /*0050*/ 	.byte	0x02, 0x4c
        /*0052*/ 	.byte	0x01
	.zero		1


	//----- nvinfo : EIATTR_MERCURY_ISA_VERSION
	.align		4
        /*0054*/ 	.byte	0x03, 0x5f
        /*0056*/ 	.short	0x0101


	//----- nvinfo : EIATTR_VRC_CTA_INIT_COUNT
	.align		4
        /*0058*/ 	.byte	0x02, 0x4a
	.zero		1
	.zero		1


	//----- nvinfo : EIATTR_EXIT_INSTR_OFFSETS
	.align		4
        /*005c*/ 	.byte	0x04, 0x1c
        /*005e*/ 	.short	(.L_99 - .L_98)


	//   ....[0]....
.L_98:
        /*0060*/ 	.word	0x000002b0


	//   ....[1]....
        /*0064*/ 	.word	0x00000360


	//----- nvinfo : EIATTR_CBANK_PARAM_SIZE
	.align		4
.L_99:
        /*0068*/ 	.byte	0x03, 0x19
        /*006a*/ 	.short	0x0020


	//----- nvinfo : EIATTR_PARAM_CBANK
	.align		4
        /*006c*/ 	.byte	0x04, 0x0a
        /*006e*/ 	.short	(.L_101 - .L_100)
	.align		4
.L_100:
        /*0070*/ 	.word	index@(.nv.constant0._Z26multi_index_compact_kernelPfPiiS_)
        /*0074*/ 	.short	0x0380
        /*0076*/ 	.short	0x0020


	//----- nvinfo : EIATTR_SW_WAR
	.align		4
.L_101:
        /*0078*/ 	.byte	0x04, 0x36
        /*007a*/ 	.short	(.L_103 - .L_102)
.L_102:
        /*007c*/ 	.word	0x00000008
.L_103:


//--------------------- .nv.callgraph             --------------------------
	.section	.nv.callgraph,"",@"SHT_CUDA_CALLGRAPH"
	.align	4
	.sectionentsize	8
	.align		4
        /*0000*/ 	.word	0x00000000
	.align		4
        /*0004*/ 	.word	0xffffffff
	.align		4
        /*0008*/ 	.word	0x00000000
	.align		4
        /*000c*/ 	.word	0xfffffffe
	.align		4
        /*0010*/ 	.word	0x00000000
	.align		4
        /*0014*/ 	.word	0xfffffffd
	.align		4
        /*0018*/ 	.word	0x00000000
	.align		4
        /*001c*/ 	.word	0xfffffffc


//--------------------- .text._Z21final_division_kernelPfPi --------------------------
	.section	.text._Z21final_division_kernelPfPi,"ax",@progbits
	.align	128
        .global         _Z21final_division_kernelPfPi
        .type           _Z21final_division_kernelPfPi,@function
        .size           _Z21final_division_kernelPfPi,(.L_x_18 - _Z21final_division_kernelPfPi)
        .other          _Z21final_division_kernelPfPi,@"STO_CUDA_ENTRY STV_DEFAULT"
_Z21final_division_kernelPfPi:
.text._Z21final_division_kernelPfPi:
[----:B------:R-:W-:Y:S01]  /*0000*/  LDC R1, c[0x0][0x37c] ;  /* 0x0000df00ff017b82 */ /* 0x000fe20000000800 */
[----:B------:R-:W0:Y:S07]  /*0010*/  S2R R7, SR_TID.X ;  /* 0x0000000000077919 */ /* 0x000e2e0000002100 */
[----:B------:R-:W1:Y:S01]  /*0020*/  S2UR UR4, SR_CTAID.X ;  /* 0x00000000000479c3 */ /* 0x000e620000002500 */
[----:B------:R-:W2:Y:S07]  /*0030*/  LDCU.64 UR6, c[0x0][0x358] ;  /* 0x00006b00ff0677ac */ /* 0x000eae0008000a00 */
[----:B------:R-:W3:Y:S01]  /*0040*/  LDC.64 R2, c[0x0][0x388] ;  /* 0x0000e200ff027b82 */ /* 0x000ee20000000a00 */
[----:B-1----:R-:W-:Y:S01]  /*0050*/  USHF.L.U32 UR4, UR4, 0x8, URZ ;  /* 0x0000000804047899 */ /* 0x002fe200080006ff */
[----:B0-----:R-:W-:-:S05]  /*0060*/  SHF.R.U32.HI R0, RZ, 0x5, R7 ;  /* 0x00000005ff007819 */ /* 0x001fca0000011607 */
[----:B------:R-:W-:-:S05]  /*0070*/  LOP3.LUT R5, R0, UR4, RZ, 0xfc, !PT ;  /* 0x0000000400057c12 */ /* 0x000fca000f8efcff */
[----:B---3--:R-:W-:Y:S02]  /*0080*/  IMAD.WIDE.U32 R2, R5, 0x4, R2 ;  /* 0x0000000405027825 */ /* 0x008fe400078e0002 */
[----:B------:R-:W0:Y:S04]  /*0090*/  LDC.64 R4, c[0x0][0x380] ;  /* 0x0000e000ff047b82 */ /* 0x000e280000000a00 */
[----:B--2---:R-:W2:Y:S01]  /*00a0*/  LDG.E R2, desc[UR6][R2.64] ;  /* 0x0000000602027981 */ /* 0x004ea2000c1e1900 */
[----:B------:R-:W-:-:S04]  /*00b0*/  VIADD R7, R7, UR4 ;  /* 0x0000000407077c36 */ /* 0x000fc80008000000 */
[----:B0-----:R-:W-:-:S05]  /*00c0*/  IMAD.WIDE R4, R7, 0x4, R4 ;  /* 0x0000000407047825 */ /* 0x001fca00078e0204 */
[----:B------:R-:W3:Y:S01]  /*00d0*/  LDG.E R0, desc[UR6][R4.64] ;  /* 0x0000000604007981 */ /* 0x000ee2000c1e1900 */
[----:B------:R-:W-:Y:S01]  /*00e0*/  BSSY.RECONVERGENT B0, `(.L_x_0) ;  /* 0x000000d000007945 */ /* 0x000fe20003800200 */
[----:B--2---:R-:W-:-:S04]  /*00f0*/  I2FP.F32.S32 R3, R2 ;  /* 0x0000000200037245 */ /* 0x004fc80000201400 */
[----:B------:R-:W0:Y:S02]  /*0100*/  MUFU.RCP R6, R3 ;  /* 0x0000000300067308 */ /* 0x000e240000001000 */
[----:B0-----:R-:W-:-:S06]  /*0110*/  FFMA R7, -R3, R6, 1 ;  /* 0x3f80000003077423 */ /* 0x001fcc0000000106 */
[----:B---3--:R-:W0:Y:S01]  /*0120*/  FCHK P0, R0, R3 ;  /* 0x0000000300007302 */ /* 0x008e220000000000 */
[----:B------:R-:W-:-:S04]  /*0130*/  FFMA R7, R6, R7, R6 ;  /* 0x0000000706077223 */ /* 0x000fc80000000006 */
[----:B------:R-:W-:-:S04]  /*0140*/  FFMA R6, R0, R7, RZ ;  /* 0x0000000700067223 */ /* 0x000fc800000000ff */
[----:B------:R-:W-:-:S04]  /*0150*/  FFMA R8, -R3, R6, R0 ;  /* 0x0000000603087223 */ /* 0x000fc80000000100 */
[----:B------:R-:W-:Y:S01]  /*0160*/  FFMA R7, R7, R8, R6 ;  /* 0x0000000807077223 */ /* 0x000fe20000000006 */
[----:B0-----:R-:W-:Y:S06]  /*0170*/  @!P0 BRA `(.L_x_1) ;  /* 0x00000000000c8947 */ /* 0x001fec0003800000 */
[----:B------:R-:W-:-:S07]  /*0180*/  MOV R2, 0x1a0 ;  /* 0x000001a000027802 */ /* 0x000fce0000000f00 */
[----:B------:R-:W-:Y:S05]  /*0190*/  CALL.REL.NOINC `($__internal_0_$__cuda_sm3x_div_rn_noftz_f32_slowpath) ;  /* 0x0000000000107944 */ /* 0x000fea0003c00000 */
[----:B------:R-:W-:-:S07]  /*01a0*/  IMAD.MOV.U32 R7, RZ, RZ, R0 ;  /* 0x000000ffff077224 */ /* 0x000fce00078e0000 */
.L_x_1:
[----:B------:R-:W-:Y:S05]  /*01b0*/  BSYNC.RECONVERGENT B0 ;  /* 0x0000000000007941 */ /* 0x000fea0003800200 */
.L_x_0:
[----:B------:R-:W-:Y:S01]  /*01c0*/  STG.E desc[UR6][R4.64], R7 ;  /* 0x0000000704007986 */ /* 0x000fe2000c101906 */
[----:B------:R-:W-:Y:S05]  /*01d0*/  EXIT ;  /* 0x000000000000794d */ /* 0x000fea0003800000 */
        .weak           $__internal_0_$__cuda_sm3x_div_rn_noftz_f32_slowpath
        .type           $__internal_0_$__cuda_sm3x_div_rn_noftz_f32_slowpath,@function
        .size           $__internal_0_$__cuda_sm3x_div_rn_noftz_f32_slowpath,(.L_x_18 - $__internal_0_$__cuda_sm3x_div_rn_noftz_f32_slowpath)
$__internal_0_$__cuda_sm3x_div_rn_noftz_f32_slowpath:
[--C-:B------:R-:W-:Y:S01]  /*01e0*/  SHF.R.U32.HI R7, RZ, 0x17, R3.reuse ;  /* 0x00000017ff077819 */ /* 0x100fe20000011603 */
[----:B------:R-:W-:Y:S01]  /*01f0*/  BSSY.RECONVERGENT B1, `(.L_x_2) ;  /* 0x0000064000017945 */ /* 0x000fe20003800200 */
[--C-:B------:R-:W-:Y:S01]  /*0200*/  SHF.R.U32.HI R6, RZ, 0x17, R0.reuse ;  /* 0x00000017ff067819 */ /* 0x100fe20000011600 */
[----:B------:R-:W-:Y:S01]  /*0210*/  IMAD.MOV.U32 R8, RZ, RZ, R0 ;  /* 0x000000ffff087224 */ /* 0x000fe200078e0000 */
[----:B------:R-:W-:Y:S01]  /*0220*/  LOP3.LUT R7, R7, 0xff, RZ, 0xc0, !PT ;  /* 0x000000ff07077812 */ /* 0x000fe200078ec0ff */
[----:B------:R-:W-:Y:S01]  /*0230*/  IMAD.MOV.U32 R9, RZ, RZ, R3 ;  /* 0x000000ffff097224 */ /* 0x000fe200078e0003 */
[----:B------:R-:W-:-:S03]  /*0240*/  LOP3.LUT R6, R6, 0xff, RZ, 0xc0, !PT ;  /* 0x000000ff06067812 */ /* 0x000fc600078ec0ff */
[----:B------:R-:W-:Y:S02]  /*0250*/  VIADD R12, R7, 0xffffffff ;  /* 0xffffffff070c7836 */ /* 0x000fe40000000000 */
[----:B------:R-:W-:-:S03]  /*0260*/  VIADD R11, R6, 0xffffffff ;  /* 0xffffffff060b7836 */ /* 0x000fc60000000000 */
[----:B------:R-:W-:-:S04]  /*0270*/  ISETP.GT.U32.AND P0, PT, R12, 0xfd, PT ;  /* 0x000000fd0c00780c */ /* 0x000fc80003f04070 */
[----:B------:R-:W-:-:S13]  /*0280*/  ISETP.GT.U32.OR P0, PT, R11, 0xfd, P0 ;  /* 0x000000fd0b00780c */ /* 0x000fda0000704470 */
[----:B------:R-:W-:Y:S01]  /*0290*/  @!P0 IMAD.MOV.U32 R10, RZ, RZ, RZ ;  /* 0x000000ffff0a8224 */ /* 0x000fe200078e00ff */
[----:B------:R-:W-:Y:S06]  /*02a0*/  @!P0 BRA `(.L_x_3) ;  /* 0x00000000005c8947 */ /* 0x000fec0003800000 */
[----:B------:R-:W-:Y:S02]  /*02b0*/  FSETP.GTU.FTZ.AND P0, PT, |R0|, +INF , PT ;  /* 0x7f8000000000780b */ /* 0x000fe40003f1c200 */
[----:B------:R-:W-:-:S04]  /*02c0*/  FSETP.GTU.FTZ.AND P1, PT, |R3|, +INF , PT ;  /* 0x7f8000000300780b */ /* 0x000fc80003f3c200 */
[----:B------:R-:W-:-:S13]  /*02d0*/  PLOP3.LUT P0, PT, P0, P1, PT, 0xf8, 0x8f ;  /* 0x00000000008f781c */ /* 0x000fda0000703f70 */
[----:B------:R-:W-:Y:S05]  /*02e0*/  @P0 BRA `(.L_x_4) ;  /* 0x00000004004c0947 */ /* 0x000fea0003800000 */
[----:B------:R-:W-:-:S13]  /*02f0*/  LOP3.LUT P0, RZ, R9, 0x7fffffff, R8, 0xc8, !PT ;  /* 0x7fffffff09ff7812 */ /* 0x000fda000780c808 */
[----:B------:R-:W-:Y:S05]  /*0300*/  @!P0 BRA `(.L_x_5) ;  /* 0x00000004003c8947 */ /* 0x000fea0003800000 */
[C---:B------:R-:W-:Y:S02]  /*0310*/  FSETP.NEU.FTZ.AND P2, PT, |R0|.reuse, +INF , PT ;  /* 0x7f8000000000780b */ /* 0x040fe40003f5d200 */
[----:B------:R-:W-:Y:S02]  /*0320*/  FSETP.NEU.FTZ.AND P1, PT, |R3|, +INF , PT ;  /* 0x7f8000000300780b */ /* 0x000fe40003f3d200 */
[----:B------:R-:W-:-:S11]  /*0330*/  FSETP.NEU.FTZ.AND P0, PT, |R0|, +INF , PT ;  /* 0x7f8000000000780b */ /* 0x000fd60003f1d200 */
[----:B------:R-:W-:Y:S05]  /*0340*/  @!P1 BRA !P2, `(.L_x_5) ;  /* 0x00000004002c9947 */ /* 0x000fea0005000000 */
[----:B------:R-:W-:-:S04]  /*0350*/  LOP3.LUT P2, RZ, R8, 0x7fffffff, RZ, 0xc0, !PT ;  /* 0x7fffffff08ff7812 */ /* 0x000fc8000784c0ff */
[----:B------:R-:W-:-:S13]  /*0360*/  PLOP3.LUT P1, PT, P1, P2, PT, 0x2f, 0xf2 ;  /* 0x0000000000f2781c */ /* 0x000fda0000f24577 */
[----:B------:R-:W-:Y:S05]  /*0370*/  @P1 BRA `(.L_x_6) ;  /* 0x0000000400181947 */ /* 0x000fea0003800000 */
[----:B------:R-:W-:-:S04]  /*0380*/  LOP3.LUT P1, RZ, R9, 0x7fffffff, RZ, 0xc0, !PT ;  /* 0x7fffffff09ff7812 */ /* 0x000fc8000782c0ff */
[----:B------:R-:W-:-:S13]  /*0390*/  PLOP3.LUT P0, PT, P0, P1, PT, 0x2f, 0xf2 ;  /* 0x0000000000f2781c */ /* 0x000fda0000702577 */
[----:B------:R-:W-:Y:S05]  /*03a0*/  @P0 BRA `(.L_x_7) ;  /* 0x0000000400000947 */ /* 0x000fea0003800000 */
[----:B------:R-:W-:Y:S02]  /*03b0*/  ISETP.GE.AND P0, PT, R11, RZ, PT ;  /* 0x000000ff0b00720c */ /* 0x000fe40003f06270 */
[----:B------:R-:W-:-:S11]  /*03c0*/  ISETP.GE.AND P1, PT, R12, RZ, PT ;  /* 0x000000ff0c00720c */ /* 0x000fd60003f26270 */
[----:B------:R-:W-:Y:S02]  /*03d0*/  @P0 IMAD.MOV.U32 R10, RZ, RZ, RZ ;  /* 0x000000ffff0a0224 */ /* 0x000fe400078e00ff */
[----:B------:R-:W-:Y:S01]  /*03e0*/  @!P0 FFMA R8, R0, 1.84467440737095516160e+19, RZ ;  /* 0x5f80000000088823 */ /* 0x000fe200000000ff */
[----:B------:R-:W-:Y:S02]  /*03f0*/  @!P0 IMAD.MOV.U32 R10, RZ, RZ, -0x40 ;  /* 0xffffffc0ff0a8424 */ /* 0x000fe400078e00ff */
[----:B------:R-:W-:Y:S02]  /*0400*/  @!P1 FFMA R9, R3, 1.84467440737095516160e+19, RZ ;  /* 0x5f80000003099823 */ /* 0x000fe400000000ff */
[----:B------:R-:W-:-:S07]  /*0410*/  @!P1 VIADD R10, R10, 0x40 ;  /* 0x000000400a0a9836 */ /* 0x000fce0000000000 */
.L_x_3:
[----:B------:R-:W-:Y:S01]  /*0420*/  LEA R0, R7, 0xc0800000, 0x17 ;  /* 0xc080000007007811 */ /* 0x000fe200078eb8ff */
[----:B------:R-:W-:Y:S01]  /*0430*/  VIADD R6, R6, 0xffffff81 ;  /* 0xffffff8106067836 */ /* 0x000fe20000000000 */
[----:B------:R-:W-:Y:S03]  /*0440*/  BSSY.RECONVERGENT B2, `(.L_x_8) ;  /* 0x0000035000027945 */ /* 0x000fe60003800200 */
[----:B------:R-:W-:Y:S01]  /*0450*/  IMAD.IADD R9, R9, 0x1, -R0 ;  /* 0x0000000109097824 */ /* 0x000fe200078e0a00 */
[C---:B------:R-:W-:Y:S01]  /*0460*/  IADD3 R7, PT, PT, R6.reuse, 0x7f, -R7 ;  /* 0x0000007f06077810 */ /* 0x040fe20007ffe807 */
[----:B------:R-:W-:Y:S02]  /*0470*/  IMAD R0, R6, -0x800000, R8 ;  /* 0xff80000006007824 */ /* 0x000fe400078e0208 */
[----:B------:R-:W0:Y:S01]  /*0480*/  MUFU.RCP R3, R9 ;  /* 0x0000000900037308 */ /* 0x000e220000001000 */
[----:B------:R-:W-:Y:S01]  /*0490*/  FADD.FTZ R11, -R9, -RZ ;  /* 0x800000ff090b7221 */ /* 0x000fe20000010100 */
[----:B------:R-:W-:-:S03]  /*04a0*/  IMAD.IADD R7, R7, 0x1, R10 ;  /* 0x0000000107077824 */ /* 0x000fc600078e020a */
[----:B0-----:R-:W-:-:S04]  /*04b0*/  FFMA R12, R3, R11, 1 ;  /* 0x3f800000030c7423 */ /* 0x001fc8000000000b */
[----:B------:R-:W-:-:S04]  /*04c0*/  FFMA R12, R3, R12, R3 ;  /* 0x0000000c030c7223 */ /* 0x000fc80000000003 */
[----:B------:R-:W-:-:S04]  /*04d0*/  FFMA R3, R0, R12, RZ ;  /* 0x0000000c00037223 */ /* 0x000fc800000000ff */
[----:B------:R-:W-:-:S04]  /*04e0*/  FFMA R8, R11, R3, R0 ;  /* 0x000000030b087223 */ /* 0x000fc80000000000 */
[----:B------:R-:W-:-:S04]  /*04f0*/  FFMA R13, R12, R8, R3 ;  /* 0x000000080c0d7223 */ /* 0x000fc80000000003 */
[----:B------:R-:W-:-:S04]  /*0500*/  FFMA R8, R11, R13, R0 ;  /* 0x0000000d0b087223 */ /* 0x000fc80000000000 */
[----:B------:R-:W-:-:S05]  /*0510*/  FFMA R0, R12, R8, R13 ;  /* 0x000000080c007223 */ /* 0x000fca000000000d */
[----:B------:R-:W-:-:S04]  /*0520*/  SHF.R.U32.HI R3, RZ, 0x17, R0 ;  /* 0x00000017ff037819 */ /* 0x000fc80000011600 */
[----:B------:R-:W-:-:S05]  /*0530*/  LOP3.LUT R3, R3, 0xff, RZ, 0xc0, !PT ;  /* 0x000000ff03037812 */ /* 0x000fca00078ec0ff */
[----:B------:R-:W-:-:S04]  /*0540*/  IMAD.IADD R9, R3, 0x1, R7 ;  /* 0x0000000103097824 */ /* 0x000fc800078e0207 */
[----:B------:R-:W-:-:S05]  /*0550*/  VIADD R3, R9, 0xffffffff ;  /* 0xffffffff09037836 */ /* 0x000fca0000000000 */
[----:B------:R-:W-:-:S13]  /*0560*/  ISETP.GE.U32.AND P0, PT, R3, 0xfe, PT ;  /* 0x000000fe0300780c */ /* 0x000fda0003f06070 */
[----:B------:R-:W-:Y:S05]  /*0570*/  @!P0 BRA `(.L_x_9) ;  /* 0x0000000000808947 */ /* 0x000fea0003800000 */
[----:B------:R-:W-:-:S13]  /*0580*/  ISETP.GT.AND P0, PT, R9, 0xfe, PT ;  /* 0x000000fe0900780c */ /* 0x000fda0003f04270 */
[----:B------:R-:W-:Y:S05]  /*0590*/  @P0 BRA `(.L_x_10) ;  /* 0x00000000006c0947 */ /* 0x000fea0003800000 */
[----:B------:R-:W-:-:S13]  /*05a0*/  ISETP.GE.AND P0, PT, R9, 0x1, PT ;  /* 0x000000010900780c */ /* 0x000fda0003f06270 */
[----:B------:R-:W-:Y:S05]  /*05b0*/  @P0 BRA `(.L_x_11) ;  /* 0x0000000000740947 */ /* 0x000fea0003800000 */
[----:B------:R-:W-:Y:S02]  /*05c0*/  ISETP.GE.AND P0, PT, R9, -0x18, PT ;  /* 0xffffffe80900780c */ /* 0x000fe40003f06270 */
[----:B------:R-:W-:-:S11]  /*05d0*/  LOP3.LUT R0, R0, 0x80000000, RZ, 0xc0, !PT ;  /* 0x8000000000007812 */ /* 0x000fd600078ec0ff */
[----:B------:R-:W-:Y:S05]  /*05e0*/  @!P0 BRA `(.L_x_11) ;  /* 0x0000000000688947 */ /* 0x000fea0003800000 */
[CCC-:B------:R-:W-:Y:S01]  /*05f0*/  FFMA.RZ R3, R12.reuse, R8.reuse, R13.reuse ;  /* 0x000000080c037223 */ /* 0x1c0fe2000000c00d */
[CCC-:B------:R-:W-:Y:S01]  /*0600*/  FFMA.RM R6, R12.reuse, R8.reuse, R13.reuse ;  /* 0x000000080c067223 */ /* 0x1c0fe2000000400d */
[C---:B------:R-:W-:Y:S02]  /*0610*/  ISETP.NE.AND P2, PT, R9.reuse, RZ, PT ;  /* 0x000000ff0900720c */ /* 0x040fe40003f45270 */
[----:B------:R-:W-:Y:S02]  /*0620*/  ISETP.NE.AND P1, PT, R9, RZ, PT ;  /* 0x000000ff0900720c */ /* 0x000fe40003f25270 */
[----:B------:R-:W-:Y:S01]  /*0630*/  LOP3.LUT R7, R3, 0x7fffff, RZ, 0xc0, !PT ;  /* 0x007fffff03077812 */ /* 0x000fe200078ec0ff */
[----:B------:R-:W-:Y:S01]  /*0640*/  FFMA.RP R3, R12, R8, R13 ;  /* 0x000000080c037223 */ /* 0x000fe2000000800d */
[----:B------:R-:W-:Y:S02]  /*0650*/  VIADD R8, R9, 0x20 ;  /* 0x0000002009087836 */ /* 0x000fe40000000000 */
[----:B------:R-:W-:Y:S01]  /*0660*/  LOP3.LUT R7, R7, 0x800000, RZ, 0xfc, !PT ;  /* 0x0080000007077812 */ /* 0x000fe200078efcff */
[----:B------:R-:W-:Y:S01]  /*0670*/  IMAD.MOV R9, RZ, RZ, -R9 ;  /* 0x000000ffff097224 */ /* 0x000fe200078e0a09 */
[----:B------:R-:W-:-:S02]  /*0680*/  FSETP.NEU.FTZ.AND P0, PT, R3, R6, PT ;  /* 0x000000060300720b */ /* 0x000fc40003f1d000 */
[----:B------:R-:W-:Y:S02]  /*0690*/  SHF.L.U32 R8, R7, R8, RZ ;  /* 0x0000000807087219 */ /* 0x000fe400000006ff */
[----:B------:R-:W-:Y:S02]  /*06a0*/  SEL R6, R9, RZ, P2 ;  /* 0x000000ff09067207 */ /* 0x000fe40001000000 */
[----:B------:R-:W-:Y:S02]  /*06b0*/  ISETP.NE.AND P1, PT, R8, RZ, P1 ;  /* 0x000000ff0800720c */ /* 0x000fe40000f25270 */
[----:B------:R-:W-:Y:S02]  /*06c0*/  SHF.R.U32.HI R6, RZ, R6, R7 ;  /* 0x00000006ff067219 */ /* 0x000fe40000011607 */
[----:B------:R-:W-:Y:S02]  /*06d0*/  PLOP3.LUT P0, PT, P0, P1, PT, 0xf8, 0x8f ;  /* 0x00000000008f781c */ /* 0x000fe40000703f70 */
[----:B------:R-:W-:-:S02]  /*06e0*/  SHF.R.U32.HI R8, RZ, 0x1, R6 ;  /* 0x00000001ff087819 */ /* 0x000fc40000011606 */
[----:B------:R-:W-:-:S04]  /*06f0*/  SEL R3, RZ, 0x1, !P0 ;  /* 0x00000001ff037807 */ /* 0x000fc80004000000 */
[----:B------:R-:W-:-:S04]  /*0700*/  LOP3.LUT R3, R3, 0x1, R8, 0xf8, !PT ;  /* 0x0000000103037812 */ /* 0x000fc800078ef808 */
[----:B------:R-:W-:-:S05]  /*0710*/  LOP3.LUT R3, R3, R6, RZ, 0xc0, !PT ;  /* 0x0000000603037212 */ /* 0x000fca00078ec0ff */
[----:B------:R-:W-:-:S05]  /*0720*/  IMAD.IADD R3, R8, 0x1, R3 ;  /* 0x0000000108037824 */ /* 0x000fca00078e0203 */
[----:B------:R-:W-:Y:S01]  /*0730*/  LOP3.LUT R0, R3, R0, RZ, 0xfc, !PT ;  /* 0x0000000003007212 */ /* 0x000fe200078efcff */
[----:B------:R-:W-:Y:S06]  /*0740*/  BRA `(.L_x_11) ;  /* 0x0000000000107947 */ /* 0x000fec0003800000 */
.L_x_10:
[----:B------:R-:W-:-:S04]  /*0750*/  LOP3.LUT R0, R0, 0x80000000, RZ, 0xc0, !PT ;  /* 0x8000000000007812 */ /* 0x000fc800078ec0ff */
[----:B------:R-:W-:Y:S01]  /*0760*/  LOP3.LUT R0, R0, 0x7f800000, RZ, 0xfc, !PT ;  /* 0x7f80000000007812 */ /* 0x000fe200078efcff */
[----:B------:R-:W-:Y:S06]  /*0770*/  BRA `(.L_x_11) ;  /* 0x0000000000047947 */ /* 0x000fec0003800000 */
.L_x_9:
[----:B------:R-:W-:-:S07]  /*0780*/  IMAD R0, R7, 0x800000, R0 ;  /* 0x0080000007007824 */ /* 0x000fce00078e0200 */
.L_x_11:
[----:B------:R-:W-:Y:S05]  /*0790*/  BSYNC.RECONVERGENT B2 ;  /* 0x0000000000027941 */ /* 0x000fea0003800200 */
.L_x_8:
[----:B------:R-:W-:Y:S05]  /*07a0*/  BRA `(.L_x_12) ;  /* 0x0000000000207947 */ /* 0x000fea0003800000 */
.L_x_7:
[----:B------:R-:W-:-:S04]  /*07b0*/  LOP3.LUT R0, R9, 0x80000000, R8, 0x48, !PT ;  /* 0x8000000009007812 */ /* 0x000fc800078e4808 */
[----:B------:R-:W-:Y:S01]  /*07c0*/  LOP3.LUT R0, R0, 0x7f800000, RZ, 0xfc, !PT ;  /* 0x7f80000000007812 */ /* 0x000fe200078efcff */
[----:B------:R-:W-:Y:S06]  /*07d0*/  BRA `(.L_x_12) ;  /* 0x0000000000147947 */ /* 0x000fec0003800000 */
.L_x_6:
[----:B------:R-:W-:Y:S01]  /*07e0*/  LOP3.LUT R0, R9, 0x80000000, R8, 0x48, !PT ;  /* 0x8000000009007812 */ /* 0x000fe200078e4808 */
[----:B------:R-:W-:Y:S06]  /*07f0*/  BRA `(.L_x_12) ;  /* 0x00000000000c7947 */ /* 0x000fec0003800000 */
.L_x_5:
[----:B------:R-:W0:Y:S01]  /*0800*/  MUFU.RSQ R0, -QNAN ;  /* 0xffc0000000007908 */ /* 0x000e220000001400 */
[----:B------:R-:W-:Y:S05]  /*0810*/  BRA `(.L_x_12) ;  /* 0x0000000000047947 */ /* 0x000fea0003800000 */
.L_x_4:
[----:B------:R-:W-:-:S07]  /*0820*/  FADD.FTZ R0, R0, R3 ;  /* 0x0000000300007221 */ /* 0x000fce0000010000 */
.L_x_12:
[----:B------:R-:W-:Y:S05]  /*0830*/  BSYNC.RECONVERGENT B1 ;  /* 0x0000000000017941 */ /* 0x000fea0003800200 */
.L_x_2:
[----:B------:R-:W-:-:S04]  /*0840*/  IMAD.MOV.U32 R3, RZ, RZ, 0x0 ;  /* 0x00000000ff037424 */ /* 0x000fc800078e00ff */
[----:B0-----:R-:W-:Y:S05]  /*0850*/  RET.REL.NODEC R2 `(_Z21final_division_kernelPfPi) ;  /* 0xfffffff402e87950 */ /* 0x001fea0003c3ffff */
.L_x_13:
[----:B------:R-:W-:-:S00]  /*0860*/  BRA `(.L_x_13) ;  /* 0xfffffffc00fc7947 */ /* 0x000fc0000383ffff */
[----:B------:R-:W-:-:S00]  /*0870*/  NOP ;  /* 0x0000000000007918 */ /* 0x000fc00000000000 */
        /* <DEDUP_REMOVED lines=8> */
.L_x_18:


//--------------------- .text._Z30reduce_valids_recursive_kernelPiS_i --------------------------
	.section	.text._Z30reduce_valids_recursive_kernelPiS_i,"ax",@progbits
	.align	128
        .global         _Z30reduce_valids_recursive_kernelPiS_i
        .type           _Z30reduce_valids_recursive_kernelPiS_i,@function
        .size           _Z30reduce_valids_recursive_kernelPiS_i,(.L_x_20 - _Z30reduce_valids_recursive_kernelPiS_i)
        .other          _Z30reduce_valids_recursive_kernelPiS_i,@"STO_CUDA_ENTRY STV_DEFAULT"
_Z30reduce_valids_recursive_kernelPiS_i:
.text._Z30reduce_valids_recursive_kernelPiS_i:
[----:B------:R-:W-:Y:S01]  /*0000*/  LDC R1, c[0x0][0x37c] ;  /* 0x0000df00ff017b82 */ /* 0x000fe20000000800 */
[----:B------:R-:W0:Y:S01]  /*0010*/  S2R R0, SR_CTAID.X ;  /* 0x0000000000007919 */ /* 0x000e220000002500 */
[----:B------:R-:W0:Y:S06]  /*0020*/  LDCU UR8, c[0x0][0x370] ;  /* 0x00006e00ff0877ac */ /* 0x000e2c0008000800 */
[----:B------:R-:W1:Y:S01]  /*0030*/  LDC.64 R2, c[0x0][0x380] ;  /* 0x0000e000ff027b82 */ /* 0x000e620000000a00 */
[----:B------:R-:W2:Y:S01]  /*0040*/  LDCU.64 UR6, c[0x0][0x358] ;  /* 0x00006b00ff0677ac */ /* 0x000ea20008000a00 */
[----:B0-----:R-:W-:-:S04]  /*0050*/  VIADD R4, R0, UR8 ;  /* 0x0000000800047c36 */ /* 0x001fc80008000000 */
[----:B------:R-:W-:-:S04]  /*0060*/  IMAD.SHL.U32 R5, R4, 0x200, RZ ;  /* 0x0000020004057824 */ /* 0x000fc800078e00ff */
[----:B-1----:R-:W-:-:S05]  /*0070*/  IMAD.WIDE.U32 R2, R5, 0x4, R2 ;  /* 0x0000000405027825 */ /* 0x002fca00078e0002 */
[----:B--2---:R-:W2:Y:S04]  /*0080*/  LDG.E R4, desc[UR6][R2.64] ;  /* 0x0000000602047981 */ /* 0x004ea8000c1e1900 */
[----:B------:R-:W2:Y:S01]  /*0090*/  LDG.E R5, desc[UR6][R2.64+0x400] ;  /* 0x0004000602057981 */ /* 0x000ea2000c1e1900 */
[----:B------:R-:W0:Y:S01]  /*00a0*/  S2UR UR5, SR_CgaCtaId ;  /* 0x00000000000579c3 */ /* 0x000e220000008800 */
[----:B------:R-:W-:Y:S01]  /*00b0*/  UMOV UR4, 0x400 ;  /* 0x0000040000047882 */ /* 0x000fe20000000000 */
[----:B------:R-:W1:Y:S01]  /*00c0*/  S2R R10, SR_TID.X ;  /* 0x00000000000a7919 */ /* 0x000e620000002100 */
[----:B0-----:R-:W-:-:S06]  /*00d0*/  ULEA UR4, UR5, UR4, 0x18 ;  /* 0x0000000405047291 */ /* 0x001fcc000f8ec0ff */
[C---:B-1----:R-:W-:Y:S02]  /*00e0*/  LEA R7, R10.reuse, UR4, 0x2 ;  /* 0x000000040a077c11 */ /* 0x042fe4000f8e10ff */
[C---:B------:R-:W-:Y:S02]  /*00f0*/  ISETP.GT.U32.AND P1, PT, R10.reuse, 0x7f, PT ;  /* 0x0000007f0a00780c */ /* 0x040fe40003f24070 */
[----:B------:R-:W-:Y:S01]  /*0100*/  ISETP.GT.U32.AND P0, PT, R10, 0x3f, PT ;  /* 0x0000003f0a00780c */ /* 0x000fe20003f04070 */
[----:B--2---:R-:W-:-:S05]  /*0110*/  IMAD.IADD R4, R4, 0x1, R5 ;  /* 0x0000000104047824 */ /* 0x004fca00078e0205 */
[----:B------:R-:W-:Y:S01]  /*0120*/  STS [R7], R4 ;  /* 0x0000000407007388 */ /* 0x000fe20000000800 */
[----:B------:R-:W-:Y:S06]  /*0130*/  BAR.SYNC.DEFER_BLOCKING 0x0 ;  /* 0x0000000000007b1d */ /* 0x000fec0000010000 */
[----:B------:R-:W-:Y:S04]  /*0140*/  @!P1 LDS R5, [R7+0x200] ;  /* 0x0002000007059984 */ /* 0x000fe80000000800 */
[----:B------:R-:W0:Y:S02]  /*0150*/  @!P1 LDS R2, [R7] ;  /* 0x0000000007029984 */ /* 0x000e240000000800 */
[----:B0-----:R-:W-:-:S05]  /*0160*/  @!P1 IMAD.IADD R2, R5, 0x1, R2 ;  /* 0x0000000105029824 */ /* 0x001fca00078e0202 */
[----:B------:R-:W-:Y:S01]  /*0170*/  @!P1 STS [R7], R2 ;  /* 0x0000000207009388 */ /* 0x000fe20000000800 */
[----:B------:R-:W-:Y:S01]  /*0180*/  BAR.SYNC.DEFER_BLOCKING 0x0 ;  /* 0x0000000000007b1d */ /* 0x000fe20000010000 */
[----:B------:R-:W-:-:S05]  /*0190*/  ISETP.GT.U32.AND P1, PT, R10, 0x1f, PT ;  /* 0x0000001f0a00780c */ /* 0x000fca0003f24070 */
[----:B------:R-:W-:Y:S04]  /*01a0*/  @!P0 LDS R3, [R7+0x100] ;  /* 0x0001000007038984 */ /* 0x000fe80000000800 */
[----:B------:R-:W0:Y:S02]  /*01b0*/  @!P0 LDS R6, [R7] ;  /* 0x0000000007068984 */ /* 0x000e240000000800 */
[----:B0-----:R-:W-:-:S05]  /*01c0*/  @!P0 IMAD.IADD R6, R3, 0x1, R6 ;  /* 0x0000000103068824 */ /* 0x001fca00078e0206 */
[----:B------:R0:W-:Y:S01]  /*01d0*/  @!P0 STS [R7], R6 ;  /* 0x0000000607008388 */ /* 0x0001e20000000800 */
[----:B------:R-:W-:Y:S06]  /*01e0*/  BAR.SYNC.DEFER_BLOCKING 0x0 ;  /* 0x0000000000007b1d */ /* 0x000fec0000010000 */
[----:B------:R-:W-:Y:S05]  /*01f0*/  @P1 EXIT ;  /* 0x000000000000194d */ /* 0x000fea0003800000 */
[----:B------:R-:W-:Y:S01]  /*0200*/  LDS R2, [R7+0x80] ;  /* 0x0000800007027984 */ /* 0x000fe20000000800 */
[----:B------:R-:W-:-:S03]  /*0210*/  ISETP.NE.AND P0, PT, R10, RZ, PT ;  /* 0x000000ff0a00720c */ /* 0x000fc60003f05270 */
[----:B------:R-:W-:Y:S04]  /*0220*/  LDS R3, [R7] ;  /* 0x0000000007037984 */ /* 0x000fe80000000800 */
[----:B------:R-:W1:Y:S04]  /*0230*/  LDS R4, [R7+0x40] ;  /* 0x0000400007047984 */ /* 0x000e680000000800 */
[----:B------:R-:W-:Y:S04]  /*0240*/  LDS R5, [R7+0x20] ;  /* 0x0000200007057984 */ /* 0x000fe80000000800 */
[----:B0-----:R-:W0:Y:S04]  /*0250*/  LDS R6, [R7+0x10] ;  /* 0x0000100007067984 */ /* 0x001e280000000800 */
[----:B------:R-:W-:Y:S04]  /*0260*/  LDS R9, [R7+0x8] ;  /* 0x0000080007097984 */ /* 0x000fe80000000800 */
[----:B------:R-:W2:Y:S01]  /*0270*/  LDS R8, [R7+0x4] ;  /* 0x0000040007087984 */ /* 0x000ea20000000800 */
[----:B-1----:R-:W-:-:S04]  /*0280*/  IADD3 R2, PT, PT, R4, R3, R2 ;  /* 0x0000000304027210 */ /* 0x002fc80007ffe002 */
[----:B0-----:R-:W-:-:S04]  /*0290*/  IADD3 R2, PT, PT, R6, R5, R2 ;  /* 0x0000000506027210 */ /* 0x001fc80007ffe002 */
[----:B--2---:R-:W-:-:S05]  /*02a0*/  IADD3 R2, PT, PT, R8, R9, R2 ;  /* 0x0000000908027210 */ /* 0x004fca0007ffe002 */
[----:B------:R0:W-:Y:S01]  /*02b0*/  STS [R7], R2 ;  /* 0x0000000207007388 */ /* 0x0001e20000000800 */
[----:B------:R-:W-:Y:S05]  /*02c0*/  @P0 EXIT ;  /* 0x000000000000094d */ /* 0x000fea0003800000 */
[----:B------:R-:W1:Y:S01]  /*02d0*/  LDS R5, [UR4] ;  /* 0x00000004ff057984 */ /* 0x000e620008000800 */
[----:B0-----:R-:W0:Y:S08]  /*02e0*/  LDC R7, c[0x0][0x390] ;  /* 0x0000e400ff077b82 */ /* 0x001e300000000800 */
[----:B------:R-:W2:Y:S01]  /*02f0*/  LDC.64 R2, c[0x0][0x388] ;  /* 0x0000e200ff027b82 */ /* 0x000ea20000000a00 */
[----:B0-----:R-:W-:-:S04]  /*0300*/  IMAD R7, R7, UR8, R0 ;  /* 0x0000000807077c24 */ /* 0x001fc8000f8e0200 */
[----:B--2---:R-:W-:-:S05]  /*0310*/  IMAD.WIDE.U32 R2, R7, 0x4, R2 ;  /* 0x0000000407027825 */ /* 0x004fca00078e0002 */
[----:B-1----:R-:W-:Y:S01]  /*0320*/  STG.E desc[UR6][R2.64], R5 ;  /* 0x0000000502007986 */ /* 0x002fe2000c101906 */
[----:B------:R-:W-:Y:S05]  /*0330*/  EXIT ;  /* 0x000000000000794d */ /* 0x000fea0003800000 */
.L_x_14:
        /* <DEDUP_REMOVED lines=12> */
.L_x_20:


//--------------------- .text._Z26reduce_valids_first_kernelPiS_i --------------------------
	.section	.text._Z26reduce_valids_first_kernelPiS_i,"ax",@progbits
	.align	128
        .global         _Z26reduce_valids_first_kernelPiS_i
        .type           _Z26reduce_valids_first_kernelPiS_i,@function
        .size           _Z26reduce_valids_first_kernelPiS_i,(.L_x_21 - _Z26reduce_valids_first_kernelPiS_i)
        .other          _Z26reduce_valids_first_kernelPiS_i,@"STO_CUDA_ENTRY STV_DEFAULT"
_Z26reduce_valids_first_kernelPiS_i:
.text._Z26reduce_valids_first_kernelPiS_i:
[----:B------:R-:W-:Y:S01]  /*0000*/  LDC R1, c[0x0][0x37c] ;  /* 0x0000df00ff017b82 */ /* 0x000fe20000000800 */
[----:B------:R-:W0:Y:S07]  /*0010*/  S2R R2, SR_TID.X ;  /* 0x0000000000027919 */ /* 0x000e2e0000002100 */
[----:B------:R-:W0:Y:S01]  /*0020*/  S2UR UR8, SR_CTAID.Y ;  /* 0x00000000000879c3 */ /* 0x000e220000002600 */
[----:B------:R-:W1:Y:S01]  /*0030*/  LDCU.64 UR6, c[0x0][0x358] ;  /* 0x00006b00ff0677ac */ /* 0x000e620008000a00 */
[----:B------:R-:W2:Y:S06]  /*0040*/  S2R R0, SR_CTAID.X ;  /* 0x0000000000007919 */ /* 0x000eac0000002500 */
[----:B------:R-:W0:Y:S08]  /*0050*/  LDC R3, c[0x0][0x390] ;  /* 0x0000e400ff037b82 */ /* 0x000e300000000800 */
[----:B------:R-:W3:Y:S01]  /*0060*/  LDC.64 R6, c[0x0][0x380] ;  /* 0x0000e000ff067b82 */ /* 0x000ee20000000a00 */
[----:B0-----:R-:W-:-:S04]  /*0070*/  IMAD R5, R3, UR8, R2 ;  /* 0x0000000803057c24 */ /* 0x001fc8000f8e0202 */
[----:B--2---:R-:W-:-:S04]  /*0080*/  IMAD R5, R5, 0x200, R0 ;  /* 0x0000020005057824 */ /* 0x004fc800078e0200 */
[----:B------:R-:W-:Y:S02]  /*0090*/  IMAD R9, R3, 0x100, R5 ;  /* 0x0000010003097824 */ /* 0x000fe400078e0205 */
[----:B---3--:R-:W-:-:S04]  /*00a0*/  IMAD.WIDE.U32 R4, R5, 0x4, R6 ;  /* 0x0000000405047825 */ /* 0x008fc800078e0006 */
[----:B------:R-:W-:Y:S02]  /*00b0*/  IMAD.WIDE.U32 R6, R9, 0x4, R6 ;  /* 0x0000000409067825 */ /* 0x000fe400078e0006 */
[----:B-1----:R-:W2:Y:S04]  /*00c0*/  LDG.E R4, desc[UR6][R4.64] ;  /* 0x0000000604047981 */ /* 0x002ea8000c1e1900 */
[----:B------:R-:W2:Y:S01]  /*00d0*/  LDG.E R7, desc[UR6][R6.64] ;  /* 0x0000000606077981 */ /* 0x000ea2000c1e1900 */
[----:B------:R-:W0:Y:S01]  /*00e0*/  S2UR UR5, SR_CgaCtaId ;  /* 0x00000000000579c3 */ /* 0x000e220000008800 */
[----:B------:R-:W-:Y:S01]  /*00f0*/  UMOV UR4, 0x400 ;  /* 0x0000040000047882 */ /* 0x000fe20000000000 */
[C---:B------:R-:W-:Y:S02]  /*0100*/  ISETP.GT.U32.AND P1, PT, R2.reuse, 0x7f, PT ;  /* 0x0000007f0200780c */ /* 0x040fe40003f24070 */
[----:B------:R-:W-:Y:S01]  /*0110*/  ISETP.GT.U32.AND P0, PT, R2, 0x3f, PT ;  /* 0x0000003f0200780c */ /* 0x000fe20003f04070 */
[----:B0-----:R-:W-:-:S06]  /*0120*/  ULEA UR4, UR5, UR4, 0x18 ;  /* 0x0000000405047291 */ /* 0x001fcc000f8ec0ff */
[----:B------:R-:W-:Y:S02]  /*0130*/  LEA R9, R2, UR4, 0x2 ;  /* 0x0000000402097c11 */ /* 0x000fe4000f8e10ff */
[----:B--2---:R-:W-:-:S05]  /*0140*/  IADD3 R8, PT, PT, R4, R7, RZ ;  /* 0x0000000704087210 */ /* 0x004fca0007ffe0ff */
        /* <DEDUP_REMOVED lines=10> */
[----:B0-----:R-:W-:-:S05]  /*01f0*/  @!P0 IADD3 R4, PT, PT, R4, R5, RZ ;  /* 0x0000000504048210 */ /* 0x001fca0007ffe0ff */
[----:B------:R0:W-:Y:S01]  /*0200*/  @!P0 STS [R9], R4 ;  /* 0x0000000409008388 */ /* 0x0001e20000000800 */
[----:B------:R-:W-:Y:S06]  /*0210*/  BAR.SYNC.DEFER_BLOCKING 0x0 ;  /* 0x0000000000007b1d */ /* 0x000fec0000010000 */
[----:B------:R-:W-:Y:S05]  /*0220*/  @P1 EXIT ;  /* 0x000000000000194d */ /* 0x000fea0003800000 */
[----:B0-----:R-:W-:Y:S01]  /*0230*/  LDS R4, [R9+0x80] ;  /* 0x0000800009047984 */ /* 0x001fe20000000800 */
[----:B------:R-:W-:-:S03]  /*0240*/  ISETP.NE.AND P0, PT, R2, RZ, PT ;  /* 0x000000ff0200720c */ /* 0x000fc60003f05270 */
[----:B------:R-:W-:Y:S04]  /*0250*/  LDS R5, [R9] ;  /* 0x0000000009057984 */ /* 0x000fe80000000800 */
[----:B------:R-:W0:Y:S04]  /*0260*/  LDS R6, [R9+0x40] ;  /* 0x0000400009067984 */ /* 0x000e280000000800 */
[----:B------:R-:W-:Y:S04]  /*0270*/  LDS R7, [R9+0x20] ;  /* 0x0000200009077984 */ /* 0x000fe80000000800 */
[----:B------:R-:W1:Y:S04]  /*0280*/  LDS R8, [R9+0x10] ;  /* 0x0000100009087984 */ /* 0x000e680000000800 */
[----:B------:R-:W-:Y:S04]  /*0290*/  LDS R11, [R9+0x8] ;  /* 0x00000800090b7984 */ /* 0x000fe80000000800 */
[----:B------:R-:W2:Y:S01]  /*02a0*/  LDS R10, [R9+0x4] ;  /* 0x00000400090a7984 */ /* 0x000ea20000000800 */
[----:B0-----:R-:W-:-:S04]  /*02b0*/  IADD3 R4, PT, PT, R6, R5, R4 ;  /* 0x0000000506047210 */ /* 0x001fc80007ffe004 */
[----:B-1----:R-:W-:-:S04]  /*02c0*/  IADD3 R4, PT, PT, R8, R7, R4 ;  /* 0x0000000708047210 */ /* 0x002fc80007ffe004 */
[----:B--2---:R-:W-:-:S05]  /*02d0*/  IADD3 R4, PT, PT, R10, R11, R4 ;  /* 0x0000000b0a047210 */ /* 0x004fca0007ffe004 */
[----:B------:R0:W-:Y:S01]  /*02e0*/  STS [R9], R4 ;  /* 0x0000000409007388 */ /* 0x0001e20000000800 */
[----:B------:R-:W-:Y:S05]  /*02f0*/  @P0 EXIT ;  /* 0x000000000000094d */ /* 0x000fea0003800000 */
[----:B------:R-:W1:Y:S01]  /*0300*/  LDS R7, [UR4] ;  /* 0x00000004ff077984 */ /* 0x000e620008000800 */
[----:B0-----:R-:W0:Y:S01]  /*0310*/  LDC.64 R4, c[0x0][0x388] ;  /* 0x0000e200ff047b82 */ /* 0x001e220000000a00 */
[----:B------:R-:W-:-:S04]  /*0320*/  IMAD R3, R0, R3, UR8 ;  /* 0x0000000800037e24 */ /* 0x000fc8000f8e0203 */
[----:B0-----:R-:W-:-:S05]  /*0330*/  IMAD.WIDE.U32 R2, R3, 0x4, R4 ;  /* 0x0000000403027825 */ /* 0x001fca00078e0004 */
[----:B-1----:R-:W-:Y:S01]  /*0340*/  STG.E desc[UR6][R2.64], R7 ;  /* 0x0000000702007986 */ /* 0x002fe2000c101906 */
[----:B------:R-:W-:Y:S05]  /*0350*/  EXIT ;  /* 0x000000000000794d */ /* 0x000fea0003800000 */
.L_x_15:
        /* <DEDUP_REMOVED lines=10> */
.L_x_21:


//--------------------- .text._Z25multi_index_reduce_kernelPfS_i --------------------------
	.section	.text._Z25multi_index_reduce_kernelPfS_i,"ax",@progbits
	.align	128
        .global         _Z25multi_index_reduce_kernelPfS_i
        .type           _Z25multi_index_reduce_kernelPfS_i,@function
        .size           _Z25multi_index_reduce_kernelPfS_i,(.L_x_22 - _Z25multi_index_reduce_kernelPfS_i)
        .other          _Z25multi_index_reduce_kernelPfS_i,@"STO_CUDA_ENTRY STV_DEFAULT"
_Z25multi_index_reduce_kernelPfS_i:
.text._Z25multi_index_reduce_kernelPfS_i:
[----:B------:R-:W-:Y:S01]  /*0000*/  LDC R1, c[0x0][0x37c] ;  /* 0x0000df00ff017b82 */ /* 0x000fe20000000800 */
[----:B------:R-:W0:Y:S07]  /*0010*/  S2R R5, SR_CTAID.X ;  /* 0x0000000000057919 */ /* 0x000e2e0000002500 */
[----:B------:R-:W0:Y:S01]  /*0020*/  S2UR UR4, SR_CTAID.Y ;  /* 0x00000000000479c3 */ /* 0x000e220000002600 */
[----:B------:R-:W1:Y:S01]  /*0030*/  LDCU.64 UR6, c[0x0][0x358] ;  /* 0x00006b00ff0677ac */ /* 0x000e620008000a00 */
[----:B------:R-:W2:Y:S06]  /*0040*/  S2R R11, SR_TID.X ;  /* 0x00000000000b7919 */ /* 0x000eac0000002100 */
[----:B------:R-:W0:Y:S08]  /*0050*/  LDC R0, c[0x0][0x370] ;  /* 0x0000dc00ff007b82 */ /* 0x000e300000000800 */
[----:B------:R-:W3:Y:S01]  /*0060*/  LDC.64 R2, c[0x0][0x380] ;  /* 0x0000e000ff027b82 */ /* 0x000ee20000000a00 */
[----:B0-----:R-:W-:-:S05]  /*0070*/  IMAD R0, R0, UR4, R5 ;  /* 0x0000000400007c24 */ /* 0x001fca000f8e0205 */
[----:B--2---:R-:W-:-:S05]  /*0080*/  LEA R5, R0, R11, 0x9 ;  /* 0x0000000b00057211 */ /* 0x004fca00078e48ff */
[----:B---3--:R-:W-:-:S05]  /*0090*/  IMAD.WIDE R2, R5, 0x4, R2 ;  /* 0x0000000405027825 */ /* 0x008fca00078e0202 */
[----:B-1----:R-:W2:Y:S04]  /*00a0*/  LDG.E R4, desc[UR6][R2.64] ;  /* 0x0000000602047981 */ /* 0x002ea8000c1e1900 */
[----:B------:R-:W2:Y:S01]  /*00b0*/  LDG.E R7, desc[UR6][R2.64+0x400] ;  /* 0x0004000602077981 */ /* 0x000ea2000c1e1900 */
[----:B------:R-:W0:Y:S01]  /*00c0*/  S2UR UR5, SR_CgaCtaId ;  /* 0x00000000000579c3 */ /* 0x000e220000008800 */
[----:B------:R-:W-:Y:S01]  /*00d0*/  UMOV UR4, 0x400 ;  /* 0x0000040000047882 */ /* 0x000fe20000000000 */
[C---:B------:R-:W-:Y:S02]  /*00e0*/  ISETP.GT.U32.AND P1, PT, R11.reuse, 0x7f, PT ;  /* 0x0000007f0b00780c */ /* 0x040fe40003f24070 */
[----:B------:R-:W-:Y:S01]  /*00f0*/  ISETP.GT.U32.AND P0, PT, R11, 0x3f, PT ;  /* 0x0000003f0b00780c */ /* 0x000fe20003f04070 */
[----:B0-----:R-:W-:-:S06]  /*0100*/  ULEA UR4, UR5, UR4, 0x18 ;  /* 0x0000000405047291 */ /* 0x001fcc000f8ec0ff */
[----:B------:R-:W-:Y:S01]  /*0110*/  LEA R9, R11, UR4, 0x2 ;  /* 0x000000040b097c11 */ /* 0x000fe2000f8e10ff */
[----:B--2---:R-:W-:-:S05]  /*0120*/  FADD R4, R4, R7 ;  /* 0x0000000704047221 */ /* 0x004fca0000000000 */
[----:B------:R-:W-:Y:S01]  /*0130*/  STS [R9], R4 ;  /* 0x0000000409007388 */ /* 0x000fe20000000800 */
[----:B------:R-:W-:Y:S06]  /*0140*/  BAR.SYNC.DEFER_BLOCKING 0x0 ;  /* 0x0000000000007b1d */ /* 0x000fec0000010000 */
[----:B------:R-:W-:Y:S04]  /*0150*/  @!P1 LDS R6, [R9+0x200] ;  /* 0x0002000009069984 */ /* 0x000fe80000000800 */
[----:B------:R-:W0:Y:S02]  /*0160*/  @!P1 LDS R7, [R9] ;  /* 0x0000000009079984 */ /* 0x000e240000000800 */
[----:B0-----:R-:W-:-:S05]  /*0170*/  @!P1 FADD R6, R6, R7 ;  /* 0x0000000706069221 */ /* 0x001fca0000000000 */
[----:B------:R-:W-:Y:S01]  /*0180*/  @!P1 STS [R9], R6 ;  /* 0x0000000609009388 */ /* 0x000fe20000000800 */
[----:B------:R-:W-:Y:S01]  /*0190*/  BAR.SYNC.DEFER_BLOCKING 0x0 ;  /* 0x0000000000007b1d */ /* 0x000fe20000010000 */
[----:B------:R-:W-:-:S05]  /*01a0*/  ISETP.GT.U32.AND P1, PT, R11, 0x1f, PT ;  /* 0x0000001f0b00780c */ /* 0x000fca0003f24070 */
[----:B------:R-:W-:Y:S04]  /*01b0*/  @!P0 LDS R2, [R9+0x100] ;  /* 0x0001000009028984 */ /* 0x000fe80000000800 */
[----:B------:R-:W0:Y:S02]  /*01c0*/  @!P0 LDS R3, [R9] ;  /* 0x0000000009038984 */ /* 0x000e240000000800 */
[----:B0-----:R-:W-:-:S05]  /*01d0*/  @!P0 FADD R2, R2, R3 ;  /* 0x0000000302028221 */ /* 0x001fca0000000000 */
[----:B------:R0:W-:Y:S01]  /*01e0*/  @!P0 STS [R9], R2 ;  /* 0x0000000209008388 */ /* 0x0001e20000000800 */
[----:B------:R-:W-:Y:S06]  /*01f0*/  BAR.SYNC.DEFER_BLOCKING 0x0 ;  /* 0x0000000000007b1d */ /* 0x000fec0000010000 */
[----:B------:R-:W-:Y:S05]  /*0200*/  @P1 EXIT ;  /* 0x000000000000194d */ /* 0x000fea0003800000 */
[----:B------:R-:W-:Y:S01]  /*0210*/  LDS R4, [R9] ;  /* 0x0000000009047984 */ /* 0x000fe20000000800 */
[----:B0-----:R-:W0:Y:S01]  /*0220*/  LDC.64 R2, c[0x0][0x388] ;  /* 0x0000e200ff027b82 */ /* 0x001e220000000a00 */
[----:B------:R-:W-:Y:S02]  /*0230*/  IMAD R5, R0, -0x1e0, R5 ;  /* 0xfffffe2000057824 */ /* 0x000fe400078e0205 */
[----:B------:R-:W1:Y:S02]  /*0240*/  LDS R7, [R9+0x80] ;  /* 0x0000800009077984 */ /* 0x000e640000000800 */
[----:B0-----:R-:W-:-:S04]  /*0250*/  IMAD.WIDE.U32 R2, R5, 0x4, R2 ;  /* 0x0000000405027825 */ /* 0x001fc800078e0002 */
[----:B-1----:R-:W-:-:S05]  /*0260*/  FADD R7, R4, R7 ;  /* 0x0000000704077221 */ /* 0x002fca0000000000 */
[----:B------:R-:W-:Y:S01]  /*0270*/  STG.E desc[UR6][R2.64], R7 ;  /* 0x0000000702007986 */ /* 0x000fe2000c101906 */
[----:B------:R-:W-:Y:S05]  /*0280*/  EXIT ;  /* 0x000000000000794d */ /* 0x000fea0003800000 */
.L_x_16:
        /* <DEDUP_REMOVED lines=15> */
.L_x_22:


//--------------------- .text._Z26multi_index_compact_kernelPfPiiS_ --------------------------
	.section	.text._Z26multi_index_compact_kernelPfPiiS_,"ax",@progbits
	.align	128
        .global         _Z26multi_index_compact_kernelPfPiiS_
        .type           _Z26multi_index_compact_kernelPfPiiS_,@function
        .size           _Z26multi_index_compact_kernelPfPiiS_,(.L_x_23 - _Z26multi_index_compact_kernelPfPiiS_)
        .other          _Z26multi_index_compact_kernelPfPiiS_,@"STO_CUDA_ENTRY STV_DEFAULT"
_Z26multi_index_compact_kernelPfPiiS_:
.text._Z26multi_index_compact_kernelPfPiiS_:
[----:B------:R-:W-:Y:S01]  /*0000*/  LDC R1, c[0x0][0x37c] ;  /* 0x0000df00ff017b82 */ /* 0x000fe20000000800 */
[----:B------:R-:W0:Y:S07]  /*0010*/  S2R R3, SR_TID.X ;  /* 0x0000000000037919 */ /* 0x000e2e0000002100 */
[----:B------:R-:W1:Y:S01]  /*0020*/  S2UR UR8, SR_CTAID.X ;  /* 0x00000000000879c3 */ /* 0x000e620000002500 */
[----:B------:R-:W2:Y:S01]  /*0030*/  LDCU.64 UR6, c[0x0][0x358] ;  /* 0x00006b00ff0677ac */ /* 0x000ea20008000a00 */
[----:B------:R-:W3:Y:S06]  /*0040*/  S2R R0, SR_CTAID.Y ;  /* 0x0000000000007919 */ /* 0x000eec0000002600 */
[----:B------:R-:W1:Y:S08]  /*0050*/  LDC R2, c[0x0][0x390] ;  /* 0x0000e400ff027b82 */ /* 0x000e700000000800 */
[----:B------:R-:W4:Y:S01]  /*0060*/  LDC.64 R4, c[0x0][0x388] ;  /* 0x0000e200ff047b82 */ /* 0x000f220000000a00 */
[----:B0-----:R-:W-:-:S04]  /*0070*/  SHF.R.U32.HI R7, RZ, 0x5, R3 ;  /* 0x00000005ff077819 */ /* 0x001fc80000011603 */
[----:B---3--:R-:W-:-:S05]  /*0080*/  LEA R7, R0, R7, 0x4 ;  /* 0x0000000700077211 */ /* 0x008fca00078e20ff */
[----:B-1----:R-:W-:-:S04]  /*0090*/  IMAD R7, R7, R2, UR8 ;  /* 0x0000000807077e24 */ /* 0x002fc8000f8e0202 */
[----:B----4-:R-:W-:-:S06]  /*00a0*/  IMAD.WIDE.U32 R4, R7, 0x4, R4 ;  /* 0x0000000407047825 */ /* 0x010fcc00078e0004 */
[----:B--2---:R-:W2:Y:S02]  /*00b0*/  LDG.E R4, desc[UR6][R4.64] ;  /* 0x0000000604047981 */ /* 0x004ea4000c1e1900 */
[----:B--2---:R-:W-:-:S13]  /*00c0*/  ISETP.NE.AND P0, PT, R4, RZ, PT ;  /* 0x000000ff0400720c */ /* 0x004fda0003f05270 */
[----:B------:R-:W0:Y:S01]  /*00d0*/  @P0 LDC.64 R6, c[0x0][0x380] ;  /* 0x0000e000ff060b82 */ /* 0x000e220000000a00 */
[----:B------:R-:W-:-:S05]  /*00e0*/  @P0 LEA R9, R0, R3, 0x9 ;  /* 0x0000000300090211 */ /* 0x000fca00078e48ff */
[----:B0-----:R-:W-:-:S06]  /*00f0*/  @P0 IMAD.WIDE.U32 R6, R9, 0x4, R6 ;  /* 0x0000000409060825 */ /* 0x001fcc00078e0006 */
[----:B------:R-:W2:Y:S01]  /*0100*/  @P0 LDG.E R7, desc[UR6][R6.64] ;  /* 0x0000000606070981 */ /* 0x000ea2000c1e1900 */
[----:B------:R-:W0:Y:S01]  /*0110*/  S2UR UR5, SR_CgaCtaId ;  /* 0x00000000000579c3 */ /* 0x000e220000008800 */
[----:B------:R-:W-:Y:S01]  /*0120*/  UMOV UR4, 0x400 ;  /* 0x0000040000047882 */ /* 0x000fe20000000000 */
[----:B------:R-:W-:Y:S01]  /*0130*/  ISETP.GT.U32.AND P1, PT, R3, 0xff, PT ;  /* 0x000000ff0300780c */ /* 0x000fe20003f24070 */
[----:B0-----:R-:W-:-:S06]  /*0140*/  ULEA UR4, UR5, UR4, 0x18 ;  /* 0x0000000405047291 */ /* 0x001fcc000f8ec0ff */
[----:B------:R-:W-:-:S05]  /*0150*/  LEA R8, R3, UR4, 0x2 ;  /* 0x0000000403087c11 */ /* 0x000fca000f8e10ff */
[----:B--2---:R-:W-:Y:S04]  /*0160*/  @P0 STS [R8], R7 ;  /* 0x0000000708000388 */ /* 0x004fe80000000800 */
[----:B------:R-:W-:Y:S01]  /*0170*/  @!P0 STS [R8], RZ ;  /* 0x000000ff08008388 */ /* 0x000fe20000000800 */
[----:B------:R-:W-:Y:S01]  /*0180*/  BAR.SYNC.DEFER_BLOCKING 0x0 ;  /* 0x0000000000007b1d */ /* 0x000fe20000010000 */
[----:B------:R-:W-:-:S05]  /*0190*/  ISETP.GT.U32.AND P0, PT, R3, 0x7f, PT ;  /* 0x0000007f0300780c */ /* 0x000fca0003f04070 */
        /* <DEDUP_REMOVED lines=19> */
[----:B------:R-:W1:Y:S03]  /*02d0*/  LDC R9, c[0x0][0x370] ;  /* 0x0000dc00ff097b82 */ /* 0x000e660000000800 */
[----:B0-----:R-:W0:Y:S05]  /*02e0*/  LDS R7, [R8+0x80] ;  /* 0x0000800008077984 */ /* 0x001e2a0000000800 */
[----:B------:R-:W2:Y:S01]  /*02f0*/  LDC.64 R4, c[0x0][0x398] ;  /* 0x0000e600ff047b82 */ /* 0x000ea20000000a00 */
[----:B-1----:R-:W-:-:S05]  /*0300*/  SHF.R.U32.HI R9, RZ, 0x4, R9 ;  /* 0x00000004ff097819 */ /* 0x002fca0000011609 */
[----:B------:R-:W-:-:S05]  /*0310*/  IMAD R0, R9, UR8, R0 ;  /* 0x0000000809007c24 */ /* 0x000fca000f8e0200 */
[----:B------:R-:W-:Y:S01]  /*0320*/  LEA R3, R0, R3, 0x5 ;  /* 0x0000000300037211 */ /* 0x000fe200078e28ff */
[----:B0-----:R-:W-:-:S04]  /*0330*/  FADD R7, R2, R7 ;  /* 0x0000000702077221 */ /* 0x001fc80000000000 */
[----:B--2---:R-:W-:-:S05]  /*0340*/  IMAD.WIDE.U32 R2, R3, 0x4, R4 ;  /* 0x0000000403027825 */ /* 0x004fca00078e0004 */
[----:B------:R-:W-:Y:S01]  /*0350*/  STG.E desc[UR6][R2.64], R7 ;  /* 0x0000000702007986 */ /* 0x000fe2000c101906 */
[----:B------:R-:W-:Y:S05]  /*0360*/  EXIT ;  /* 0x000000000000794d */ /* 0x000fea0003800000 */
.L_x_17:
        /* <DEDUP_REMOVED lines=9> */
.L_x_23:


//--------------------- .nv.shared.reserved.0     --------------------------
	.section	.nv.shared.reserved.0,"aw",@nobits
	.weak		__nv_reservedSMEM_offset_0_alias
	.size		__nv_reservedSMEM_offset_0_alias, 0, 64
	.other		__nv_reservedSMEM_offset_0_alias,@"STO_CUDA_RESERVED_SHARED STV_DEFAULT"
__nv_reservedSMEM_offset_0_alias:
	.zero		0
	.zero		64


//--------------------- .nv.shared._Z30reduce_valids_recursive_kernelPiS_i --------------------------
	.section	.nv.shared._Z30reduce_valids_recursive_kernelPiS_i,"aw",@nobits
	.sectionflags	@""
	.align	4
.nv.shared._Z30reduce_valids_recursive_kernelPiS_i:
	.zero		2048


//--------------------- .nv.shared._Z26reduce_valids_first_kernelPiS_i --------------------------
	.section	.nv.shared._Z26reduce_valids_first_kernelPiS_i,"aw",@nobits
	.sectionflags	@""
	.align	4
.nv.shared._Z26reduce_valids_first_kernelPiS_i:
	.zero		2048


//--------------------- .nv.shared._Z25multi_index_reduce_kernelPfS_i --------------------------
	.section	.nv.shared._Z25multi_index_reduce_kernelPfS_i,"aw",@nobits
	.sectionflags	@""
	.align	4
.nv.shared._Z25multi_index_reduce_kernelPfS_i:
	.zero		2048


//--------------------- .nv.shared._Z26multi_index_compact_kernelPfPiiS_ --------------------------
	.section	.nv.shared._Z26multi_index_compact_kernelPfPiiS_,"aw",@nobits
	.sectionflags	@""
	.align	4
.nv.shared._Z26multi_index_compact_kernelPfPiiS_:
	.zero		3072


//--------------------- .nv.constant0._Z21final_division_kernelPfPi --------------------------
	.section	.nv.constant0._Z21final_division_kernelPfPi,"a",@progbits
	.sectionflags	@""
	.align	4
.nv.constant0._Z21final_division_kernelPfPi:
	.zero		912


//--------------------- .nv.constant0._Z30reduce_valids_recursive_kernelPiS_i --------------------------
	.section	.nv.constant0._Z30reduce_valids_recursive_kernelPiS_i,"a",@progbits
	.sectionflags	@""
	.align	4
.nv.constant0._Z30reduce_valids_recursive_kernelPiS_i:
	.zero		916


//--------------------- .nv.constant0._Z26reduce_valids_first_kernelPiS_i --------------------------
	.section	.nv.constant0._Z26reduce_valids_first_kernelPiS_i,"a",@progbits
	.sectionflags	@""
	.align	4
.nv.constant0._Z26reduce_valids_first_kernelPiS_i:
	.zero		916


//--------------------- .nv.constant0._Z25multi_index_reduce_kernelPfS_i --------------------------
	.section	.nv.constant0._Z25multi_index_reduce_kernelPfS_i,"a",@progbits
	.sectionflags	@""
	.align	4
.nv.constant0._Z25multi_index_reduce_kernelPfS_i:
	.zero		916


//--------------------- .nv.constant0._Z26multi_index_compact_kernelPfPiiS_ --------------------------
	.section	.nv.constant0._Z26multi_index_compact_kernelPfPiiS_,"a",@progbits
	.sectionflags	@""
	.align	4
.nv.constant0._Z26multi_index_compact_kernelPfPiiS_:
	.zero		928


//--------------------- SYMBOLS --------------------------

	.type		.nv.reservedSmem.offset0,@object
	.size		.nv.reservedSmem.offset0,0x4
	.type		.nv.reservedSmem.cap,@object
	.size		.nv.reservedSmem.cap,0x4
